//
// Generated by NVIDIA NVVM Compiler
//
// Compiler Build ID: CL-36424714
// Cuda compilation tools, release 13.0, V13.0.88
// Based on NVVM 20.0.0
//

.version 9.0
.target sm_100
.address_size 64

	// .globl	NeuralNetwork1
.extern .func  (.param .b64 func_retval0) malloc
(
	.param .b64 malloc_param_0
)
;
.global .align 8 .b8 wt[40];

.visible .entry NeuralNetwork1(
	.param .u64 .ptr .align 1 NeuralNetwork1_param_0,
	.param .u64 .ptr .align 1 NeuralNetwork1_param_1,
	.param .u32 NeuralNetwork1_param_2,
	.param .u32 NeuralNetwork1_param_3,
	.param .u32 NeuralNetwork1_param_4,
	.param .u32 NeuralNetwork1_param_5,
	.param .u32 NeuralNetwork1_param_6,
	.param .u64 .ptr .align 1 NeuralNetwork1_param_7
)
{
	.reg .pred 	%p<27>;
	.reg .b32 	%r<74>;
	.reg .b32 	%f<32>;
	.reg .b64 	%rd<376>;

	ld.param.u64 	%rd9, [NeuralNetwork1_param_0];
	ld.param.u32 	%r32, [NeuralNetwork1_param_2];
	ld.param.u32 	%r33, [NeuralNetwork1_param_3];
	ld.param.u32 	%r34, [NeuralNetwork1_param_4];
	ld.param.u32 	%r35, [NeuralNetwork1_param_5];
	cvta.to.global.u64 	%rd1, %rd9;
	mov.u32 	%r36, %tid.x;
	mov.u32 	%r37, %tid.y;
	mad.lo.s32 	%r1, %r33, %r37, %r36;
	mul.lo.s32 	%r2, %r33, %r32;
	setp.ne.s32 	%p1, %r1, 0;
	@%p1 bra 	$L__BB0_2;
	st.global.v2.u32 	[wt], {%r33, %r32};
	st.global.v2.u32 	[wt+8], {%r34, %r35};
	mov.b32 	%r38, 4;
	st.global.u32 	[wt+16], %r38;
	mul.wide.s32 	%rd10, %r35, 8;
	{ // callseq 0, 0
	.param .b64 param0;
	st.param.b64 	[param0], %rd10;
	.param .b64 retval0;
	call.uni (retval0), 
	malloc, 
	(
	param0
	);
	ld.param.b64 	%rd11, [retval0];
	} // callseq 0
	st.global.u64 	[wt+24], %rd11;
$L__BB0_2:
	setp.ne.s32 	%p2, %r1, 0;
	bar.sync 	0;
	setp.lt.s32 	%p3, %r35, 1;
	or.pred  	%p4, %p2, %p3;
	@%p4 bra 	$L__BB0_14;
	mul.wide.s32 	%rd2, %r2, 8;
	and.b32  	%r3, %r35, 7;
	setp.lt.u32 	%p5, %r35, 8;
	mov.b32 	%r65, 0;
	@%p5 bra 	$L__BB0_6;
	and.b32  	%r65, %r35, 2147483640;
	mov.b32 	%r63, 0;
$L__BB0_5:
	.pragma "nounroll";
	{ // callseq 1, 0
	.param .b64 param0;
	st.param.b64 	[param0], 40;
	.param .b64 retval0;
	call.uni (retval0), 
	malloc, 
	(
	param0
	);
	ld.param.b64 	%rd13, [retval0];
	} // callseq 1
	ld.global.u64 	%rd15, [wt+24];
	mul.wide.u32 	%rd16, %r63, 8;
	add.s64 	%rd17, %rd15, %rd16;
	st.u64 	[%rd17], %rd13;
	ld.global.u64 	%rd18, [wt+24];
	add.s64 	%rd19, %rd18, %rd16;
	ld.u64 	%rd20, [%rd19];
	st.u32 	[%rd20], %r33;
	ld.global.u64 	%rd21, [wt+24];
	add.s64 	%rd22, %rd21, %rd16;
	ld.u64 	%rd23, [%rd22];
	st.u32 	[%rd23+4], %r32;
	ld.global.u64 	%rd24, [wt+24];
	add.s64 	%rd25, %rd24, %rd16;
	ld.u64 	%rd26, [%rd25];
	mov.b32 	%r41, 3;
	st.u32 	[%rd26+16], %r41;
	{ // callseq 2, 0
	.param .b64 param0;
	st.param.b64 	[param0], %rd2;
	.param .b64 retval0;
	call.uni (retval0), 
	malloc, 
	(
	param0
	);
	ld.param.b64 	%rd27, [retval0];
	} // callseq 2
	ld.global.u64 	%rd29, [wt+24];
	add.s64 	%rd30, %rd29, %rd16;
	ld.u64 	%rd31, [%rd30];
	st.u64 	[%rd31+32], %rd27;
	{ // callseq 3, 0
	.param .b64 param0;
	st.param.b64 	[param0], 40;
	.param .b64 retval0;
	call.uni (retval0), 
	malloc, 
	(
	param0
	);
	ld.param.b64 	%rd32, [retval0];
	} // callseq 3
	ld.global.u64 	%rd34, [wt+24];
	add.s64 	%rd35, %rd34, %rd16;
	st.u64 	[%rd35+8], %rd32;
	ld.global.u64 	%rd36, [wt+24];
	add.s64 	%rd37, %rd36, %rd16;
	ld.u64 	%rd38, [%rd37+8];
	st.u32 	[%rd38], %r33;
	ld.global.u64 	%rd39, [wt+24];
	add.s64 	%rd40, %rd39, %rd16;
	ld.u64 	%rd41, [%rd40+8];
	st.u32 	[%rd41+4], %r32;
	ld.global.u64 	%rd42, [wt+24];
	add.s64 	%rd43, %rd42, %rd16;
	ld.u64 	%rd44, [%rd43+8];
	st.u32 	[%rd44+16], %r41;
	{ // callseq 4, 0
	.param .b64 param0;
	st.param.b64 	[param0], %rd2;
	.param .b64 retval0;
	call.uni (retval0), 
	malloc, 
	(
	param0
	);
	ld.param.b64 	%rd45, [retval0];
	} // callseq 4
	ld.global.u64 	%rd47, [wt+24];
	add.s64 	%rd48, %rd47, %rd16;
	ld.u64 	%rd49, [%rd48+8];
	st.u64 	[%rd49+32], %rd45;
	{ // callseq 5, 0
	.param .b64 param0;
	st.param.b64 	[param0], 40;
	.param .b64 retval0;
	call.uni (retval0), 
	malloc, 
	(
	param0
	);
	ld.param.b64 	%rd50, [retval0];
	} // callseq 5
	ld.global.u64 	%rd52, [wt+24];
	add.s64 	%rd53, %rd52, %rd16;
	st.u64 	[%rd53+16], %rd50;
	ld.global.u64 	%rd54, [wt+24];
	add.s64 	%rd55, %rd54, %rd16;
	ld.u64 	%rd56, [%rd55+16];
	st.u32 	[%rd56], %r33;
	ld.global.u64 	%rd57, [wt+24];
	add.s64 	%rd58, %rd57, %rd16;
	ld.u64 	%rd59, [%rd58+16];
	st.u32 	[%rd59+4], %r32;
	ld.global.u64 	%rd60, [wt+24];
	add.s64 	%rd61, %rd60, %rd16;
	ld.u64 	%rd62, [%rd61+16];
	st.u32 	[%rd62+16], %r41;
	{ // callseq 6, 0
	.param .b64 param0;
	st.param.b64 	[param0], %rd2;
	.param .b64 retval0;
	call.uni (retval0), 
	malloc, 
	(
	param0
	);
	ld.param.b64 	%rd63, [retval0];
	} // callseq 6
	ld.global.u64 	%rd65, [wt+24];
	add.s64 	%rd66, %rd65, %rd16;
	ld.u64 	%rd67, [%rd66+16];
	st.u64 	[%rd67+32], %rd63;
	{ // callseq 7, 0
	.param .b64 param0;
	st.param.b64 	[param0], 40;
	.param .b64 retval0;
	call.uni (retval0), 
	malloc, 
	(
	param0
	);
	ld.param.b64 	%rd68, [retval0];
	} // callseq 7
	ld.global.u64 	%rd70, [wt+24];
	add.s64 	%rd71, %rd70, %rd16;
	st.u64 	[%rd71+24], %rd68;
	ld.global.u64 	%rd72, [wt+24];
	add.s64 	%rd73, %rd72, %rd16;
	ld.u64 	%rd74, [%rd73+24];
	st.u32 	[%rd74], %r33;
	ld.global.u64 	%rd75, [wt+24];
	add.s64 	%rd76, %rd75, %rd16;
	ld.u64 	%rd77, [%rd76+24];
	st.u32 	[%rd77+4], %r32;
	ld.global.u64 	%rd78, [wt+24];
	add.s64 	%rd79, %rd78, %rd16;
	ld.u64 	%rd80, [%rd79+24];
	st.u32 	[%rd80+16], %r41;
	{ // callseq 8, 0
	.param .b64 param0;
	st.param.b64 	[param0], %rd2;
	.param .b64 retval0;
	call.uni (retval0), 
	malloc, 
	(
	param0
	);
	ld.param.b64 	%rd81, [retval0];
	} // callseq 8
	ld.global.u64 	%rd83, [wt+24];
	add.s64 	%rd84, %rd83, %rd16;
	ld.u64 	%rd85, [%rd84+24];
	st.u64 	[%rd85+32], %rd81;
	{ // callseq 9, 0
	.param .b64 param0;
	st.param.b64 	[param0], 40;
	.param .b64 retval0;
	call.uni (retval0), 
	malloc, 
	(
	param0
	);
	ld.param.b64 	%rd86, [retval0];
	} // callseq 9
	ld.global.u64 	%rd88, [wt+24];
	add.s64 	%rd89, %rd88, %rd16;
	st.u64 	[%rd89+32], %rd86;
	ld.global.u64 	%rd90, [wt+24];
	add.s64 	%rd91, %rd90, %rd16;
	ld.u64 	%rd92, [%rd91+32];
	st.u32 	[%rd92], %r33;
	ld.global.u64 	%rd93, [wt+24];
	add.s64 	%rd94, %rd93, %rd16;
	ld.u64 	%rd95, [%rd94+32];
	st.u32 	[%rd95+4], %r32;
	ld.global.u64 	%rd96, [wt+24];
	add.s64 	%rd97, %rd96, %rd16;
	ld.u64 	%rd98, [%rd97+32];
	st.u32 	[%rd98+16], %r41;
	{ // callseq 10, 0
	.param .b64 param0;
	st.param.b64 	[param0], %rd2;
	.param .b64 retval0;
	call.uni (retval0), 
	malloc, 
	(
	param0
	);
	ld.param.b64 	%rd99, [retval0];
	} // callseq 10
	ld.global.u64 	%rd101, [wt+24];
	add.s64 	%rd102, %rd101, %rd16;
	ld.u64 	%rd103, [%rd102+32];
	st.u64 	[%rd103+32], %rd99;
	{ // callseq 11, 0
	.param .b64 param0;
	st.param.b64 	[param0], 40;
	.param .b64 retval0;
	call.uni (retval0), 
	malloc, 
	(
	param0
	);
	ld.param.b64 	%rd104, [retval0];
	} // callseq 11
	ld.global.u64 	%rd106, [wt+24];
	add.s64 	%rd107, %rd106, %rd16;
	st.u64 	[%rd107+40], %rd104;
	ld.global.u64 	%rd108, [wt+24];
	add.s64 	%rd109, %rd108, %rd16;
	ld.u64 	%rd110, [%rd109+40];
	st.u32 	[%rd110], %r33;
	ld.global.u64 	%rd111, [wt+24];
	add.s64 	%rd112, %rd111, %rd16;
	ld.u64 	%rd113, [%rd112+40];
	st.u32 	[%rd113+4], %r32;
	ld.global.u64 	%rd114, [wt+24];
	add.s64 	%rd115, %rd114, %rd16;
	ld.u64 	%rd116, [%rd115+40];
	st.u32 	[%rd116+16], %r41;
	{ // callseq 12, 0
	.param .b64 param0;
	st.param.b64 	[param0], %rd2;
	.param .b64 retval0;
	call.uni (retval0), 
	malloc, 
	(
	param0
	);
	ld.param.b64 	%rd117, [retval0];
	} // callseq 12
	ld.global.u64 	%rd119, [wt+24];
	add.s64 	%rd120, %rd119, %rd16;
	ld.u64 	%rd121, [%rd120+40];
	st.u64 	[%rd121+32], %rd117;
	{ // callseq 13, 0
	.param .b64 param0;
	st.param.b64 	[param0], 40;
	.param .b64 retval0;
	call.uni (retval0), 
	malloc, 
	(
	param0
	);
	ld.param.b64 	%rd122, [retval0];
	} // callseq 13
	ld.global.u64 	%rd124, [wt+24];
	add.s64 	%rd125, %rd124, %rd16;
	st.u64 	[%rd125+48], %rd122;
	ld.global.u64 	%rd126, [wt+24];
	add.s64 	%rd127, %rd126, %rd16;
	ld.u64 	%rd128, [%rd127+48];
	st.u32 	[%rd128], %r33;
	ld.global.u64 	%rd129, [wt+24];
	add.s64 	%rd130, %rd129, %rd16;
	ld.u64 	%rd131, [%rd130+48];
	st.u32 	[%rd131+4], %r32;
	ld.global.u64 	%rd132, [wt+24];
	add.s64 	%rd133, %rd132, %rd16;
	ld.u64 	%rd134, [%rd133+48];
	st.u32 	[%rd134+16], %r41;
	{ // callseq 14, 0
	.param .b64 param0;
	st.param.b64 	[param0], %rd2;
	.param .b64 retval0;
	call.uni (retval0), 
	malloc, 
	(
	param0
	);
	ld.param.b64 	%rd135, [retval0];
	} // callseq 14
	ld.global.u64 	%rd137, [wt+24];
	add.s64 	%rd138, %rd137, %rd16;
	ld.u64 	%rd139, [%rd138+48];
	st.u64 	[%rd139+32], %rd135;
	{ // callseq 15, 0
	.param .b64 param0;
	st.param.b64 	[param0], 40;
	.param .b64 retval0;
	call.uni (retval0), 
	malloc, 
	(
	param0
	);
	ld.param.b64 	%rd140, [retval0];
	} // callseq 15
	ld.global.u64 	%rd142, [wt+24];
	add.s64 	%rd143, %rd142, %rd16;
	st.u64 	[%rd143+56], %rd140;
	ld.global.u64 	%rd144, [wt+24];
	add.s64 	%rd145, %rd144, %rd16;
	ld.u64 	%rd146, [%rd145+56];
	st.u32 	[%rd146], %r33;
	ld.global.u64 	%rd147, [wt+24];
	add.s64 	%rd148, %rd147, %rd16;
	ld.u64 	%rd149, [%rd148+56];
	st.u32 	[%rd149+4], %r32;
	ld.global.u64 	%rd150, [wt+24];
	add.s64 	%rd151, %rd150, %rd16;
	ld.u64 	%rd152, [%rd151+56];
	st.u32 	[%rd152+16], %r41;
	{ // callseq 16, 0
	.param .b64 param0;
	st.param.b64 	[param0], %rd2;
	.param .b64 retval0;
	call.uni (retval0), 
	malloc, 
	(
	param0
	);
	ld.param.b64 	%rd153, [retval0];
	} // callseq 16
	ld.global.u64 	%rd155, [wt+24];
	add.s64 	%rd156, %rd155, %rd16;
	ld.u64 	%rd157, [%rd156+56];
	st.u64 	[%rd157+32], %rd153;
	add.s32 	%r63, %r63, 8;
	setp.ne.s32 	%p6, %r63, %r65;
	@%p6 bra 	$L__BB0_5;
$L__BB0_6:
	setp.eq.s32 	%p7, %r3, 0;
	@%p7 bra 	$L__BB0_14;
	and.b32  	%r8, %r35, 3;
	setp.lt.u32 	%p8, %r3, 4;
	@%p8 bra 	$L__BB0_9;
	{ // callseq 17, 0
	.param .b64 param0;
	st.param.b64 	[param0], 40;
	.param .b64 retval0;
	call.uni (retval0), 
	malloc, 
	(
	param0
	);
	ld.param.b64 	%rd158, [retval0];
	} // callseq 17
	ld.global.u64 	%rd160, [wt+24];
	mul.wide.u32 	%rd161, %r65, 8;
	add.s64 	%rd162, %rd160, %rd161;
	st.u64 	[%rd162], %rd158;
	ld.global.u64 	%rd163, [wt+24];
	add.s64 	%rd164, %rd163, %rd161;
	ld.u64 	%rd165, [%rd164];
	st.u32 	[%rd165], %r33;
	ld.global.u64 	%rd166, [wt+24];
	add.s64 	%rd167, %rd166, %rd161;
	ld.u64 	%rd168, [%rd167];
	st.u32 	[%rd168+4], %r32;
	ld.global.u64 	%rd169, [wt+24];
	add.s64 	%rd170, %rd169, %rd161;
	ld.u64 	%rd171, [%rd170];
	mov.b32 	%r42, 3;
	st.u32 	[%rd171+16], %r42;
	{ // callseq 18, 0
	.param .b64 param0;
	st.param.b64 	[param0], %rd2;
	.param .b64 retval0;
	call.uni (retval0), 
	malloc, 
	(
	param0
	);
	ld.param.b64 	%rd172, [retval0];
	} // callseq 18
	ld.global.u64 	%rd174, [wt+24];
	add.s64 	%rd175, %rd174, %rd161;
	ld.u64 	%rd176, [%rd175];
	st.u64 	[%rd176+32], %rd172;
	{ // callseq 19, 0
	.param .b64 param0;
	st.param.b64 	[param0], 40;
	.param .b64 retval0;
	call.uni (retval0), 
	malloc, 
	(
	param0
	);
	ld.param.b64 	%rd177, [retval0];
	} // callseq 19
	ld.global.u64 	%rd179, [wt+24];
	add.s64 	%rd180, %rd179, %rd161;
	st.u64 	[%rd180+8], %rd177;
	ld.global.u64 	%rd181, [wt+24];
	add.s64 	%rd182, %rd181, %rd161;
	ld.u64 	%rd183, [%rd182+8];
	st.u32 	[%rd183], %r33;
	ld.global.u64 	%rd184, [wt+24];
	add.s64 	%rd185, %rd184, %rd161;
	ld.u64 	%rd186, [%rd185+8];
	st.u32 	[%rd186+4], %r32;
	ld.global.u64 	%rd187, [wt+24];
	add.s64 	%rd188, %rd187, %rd161;
	ld.u64 	%rd189, [%rd188+8];
	st.u32 	[%rd189+16], %r42;
	{ // callseq 20, 0
	.param .b64 param0;
	st.param.b64 	[param0], %rd2;
	.param .b64 retval0;
	call.uni (retval0), 
	malloc, 
	(
	param0
	);
	ld.param.b64 	%rd190, [retval0];
	} // callseq 20
	ld.global.u64 	%rd192, [wt+24];
	add.s64 	%rd193, %rd192, %rd161;
	ld.u64 	%rd194, [%rd193+8];
	st.u64 	[%rd194+32], %rd190;
	{ // callseq 21, 0
	.param .b64 param0;
	st.param.b64 	[param0], 40;
	.param .b64 retval0;
	call.uni (retval0), 
	malloc, 
	(
	param0
	);
	ld.param.b64 	%rd195, [retval0];
	} // callseq 21
	ld.global.u64 	%rd197, [wt+24];
	add.s64 	%rd198, %rd197, %rd161;
	st.u64 	[%rd198+16], %rd195;
	ld.global.u64 	%rd199, [wt+24];
	add.s64 	%rd200, %rd199, %rd161;
	ld.u64 	%rd201, [%rd200+16];
	st.u32 	[%rd201], %r33;
	ld.global.u64 	%rd202, [wt+24];
	add.s64 	%rd203, %rd202, %rd161;
	ld.u64 	%rd204, [%rd203+16];
	st.u32 	[%rd204+4], %r32;
	ld.global.u64 	%rd205, [wt+24];
	add.s64 	%rd206, %rd205, %rd161;
	ld.u64 	%rd207, [%rd206+16];
	st.u32 	[%rd207+16], %r42;
	{ // callseq 22, 0
	.param .b64 param0;
	st.param.b64 	[param0], %rd2;
	.param .b64 retval0;
	call.uni (retval0), 
	malloc, 
	(
	param0
	);
	ld.param.b64 	%rd208, [retval0];
	} // callseq 22
	ld.global.u64 	%rd210, [wt+24];
	add.s64 	%rd211, %rd210, %rd161;
	ld.u64 	%rd212, [%rd211+16];
	st.u64 	[%rd212+32], %rd208;
	{ // callseq 23, 0
	.param .b64 param0;
	st.param.b64 	[param0], 40;
	.param .b64 retval0;
	call.uni (retval0), 
	malloc, 
	(
	param0
	);
	ld.param.b64 	%rd213, [retval0];
	} // callseq 23
	ld.global.u64 	%rd215, [wt+24];
	add.s64 	%rd216, %rd215, %rd161;
	st.u64 	[%rd216+24], %rd213;
	ld.global.u64 	%rd217, [wt+24];
	add.s64 	%rd218, %rd217, %rd161;
	ld.u64 	%rd219, [%rd218+24];
	st.u32 	[%rd219], %r33;
	ld.global.u64 	%rd220, [wt+24];
	add.s64 	%rd221, %rd220, %rd161;
	ld.u64 	%rd222, [%rd221+24];
	st.u32 	[%rd222+4], %r32;
	ld.global.u64 	%rd223, [wt+24];
	add.s64 	%rd224, %rd223, %rd161;
	ld.u64 	%rd225, [%rd224+24];
	st.u32 	[%rd225+16], %r42;
	{ // callseq 24, 0
	.param .b64 param0;
	st.param.b64 	[param0], %rd2;
	.param .b64 retval0;
	call.uni (retval0), 
	malloc, 
	(
	param0
	);
	ld.param.b64 	%rd226, [retval0];
	} // callseq 24
	ld.global.u64 	%rd228, [wt+24];
	add.s64 	%rd229, %rd228, %rd161;
	ld.u64 	%rd230, [%rd229+24];
	st.u64 	[%rd230+32], %rd226;
	add.s32 	%r65, %r65, 4;
$L__BB0_9:
	setp.eq.s32 	%p9, %r8, 0;
	@%p9 bra 	$L__BB0_14;
	setp.eq.s32 	%p10, %r8, 1;
	@%p10 bra 	$L__BB0_12;
	{ // callseq 25, 0
	.param .b64 param0;
	st.param.b64 	[param0], 40;
	.param .b64 retval0;
	call.uni (retval0), 
	malloc, 
	(
	param0
	);
	ld.param.b64 	%rd231, [retval0];
	} // callseq 25
	ld.global.u64 	%rd233, [wt+24];
	mul.wide.u32 	%rd234, %r65, 8;
	add.s64 	%rd235, %rd233, %rd234;
	st.u64 	[%rd235], %rd231;
	ld.global.u64 	%rd236, [wt+24];
	add.s64 	%rd237, %rd236, %rd234;
	ld.u64 	%rd238, [%rd237];
	st.u32 	[%rd238], %r33;
	ld.global.u64 	%rd239, [wt+24];
	add.s64 	%rd240, %rd239, %rd234;
	ld.u64 	%rd241, [%rd240];
	st.u32 	[%rd241+4], %r32;
	ld.global.u64 	%rd242, [wt+24];
	add.s64 	%rd243, %rd242, %rd234;
	ld.u64 	%rd244, [%rd243];
	mov.b32 	%r43, 3;
	st.u32 	[%rd244+16], %r43;
	{ // callseq 26, 0
	.param .b64 param0;
	st.param.b64 	[param0], %rd2;
	.param .b64 retval0;
	call.uni (retval0), 
	malloc, 
	(
	param0
	);
	ld.param.b64 	%rd245, [retval0];
	} // callseq 26
	ld.global.u64 	%rd247, [wt+24];
	add.s64 	%rd248, %rd247, %rd234;
	ld.u64 	%rd249, [%rd248];
	st.u64 	[%rd249+32], %rd245;
	{ // callseq 27, 0
	.param .b64 param0;
	st.param.b64 	[param0], 40;
	.param .b64 retval0;
	call.uni (retval0), 
	malloc, 
	(
	param0
	);
	ld.param.b64 	%rd250, [retval0];
	} // callseq 27
	ld.global.u64 	%rd252, [wt+24];
	add.s64 	%rd253, %rd252, %rd234;
	st.u64 	[%rd253+8], %rd250;
	ld.global.u64 	%rd254, [wt+24];
	add.s64 	%rd255, %rd254, %rd234;
	ld.u64 	%rd256, [%rd255+8];
	st.u32 	[%rd256], %r33;
	ld.global.u64 	%rd257, [wt+24];
	add.s64 	%rd258, %rd257, %rd234;
	ld.u64 	%rd259, [%rd258+8];
	st.u32 	[%rd259+4], %r32;
	ld.global.u64 	%rd260, [wt+24];
	add.s64 	%rd261, %rd260, %rd234;
	ld.u64 	%rd262, [%rd261+8];
	st.u32 	[%rd262+16], %r43;
	{ // callseq 28, 0
	.param .b64 param0;
	st.param.b64 	[param0], %rd2;
	.param .b64 retval0;
	call.uni (retval0), 
	malloc, 
	(
	param0
	);
	ld.param.b64 	%rd263, [retval0];
	} // callseq 28
	ld.global.u64 	%rd265, [wt+24];
	add.s64 	%rd266, %rd265, %rd234;
	ld.u64 	%rd267, [%rd266+8];
	st.u64 	[%rd267+32], %rd263;
	add.s32 	%r65, %r65, 2;
$L__BB0_12:
	and.b32  	%r44, %r35, 1;
	setp.eq.b32 	%p11, %r44, 1;
	not.pred 	%p12, %p11;
	@%p12 bra 	$L__BB0_14;
	{ // callseq 29, 0
	.param .b64 param0;
	st.param.b64 	[param0], 40;
	.param .b64 retval0;
	call.uni (retval0), 
	malloc, 
	(
	param0
	);
	ld.param.b64 	%rd268, [retval0];
	} // callseq 29
	ld.global.u64 	%rd270, [wt+24];
	mul.wide.u32 	%rd271, %r65, 8;
	add.s64 	%rd272, %rd270, %rd271;
	st.u64 	[%rd272], %rd268;
	ld.global.u64 	%rd273, [wt+24];
	add.s64 	%rd274, %rd273, %rd271;
	ld.u64 	%rd275, [%rd274];
	st.u32 	[%rd275], %r33;
	ld.global.u64 	%rd276, [wt+24];
	add.s64 	%rd277, %rd276, %rd271;
	ld.u64 	%rd278, [%rd277];
	st.u32 	[%rd278+4], %r32;
	ld.global.u64 	%rd279, [wt+24];
	add.s64 	%rd280, %rd279, %rd271;
	ld.u64 	%rd281, [%rd280];
	mov.b32 	%r45, 3;
	st.u32 	[%rd281+16], %r45;
	{ // callseq 30, 0
	.param .b64 param0;
	st.param.b64 	[param0], %rd2;
	.param .b64 retval0;
	call.uni (retval0), 
	malloc, 
	(
	param0
	);
	ld.param.b64 	%rd282, [retval0];
	} // callseq 30
	ld.global.u64 	%rd284, [wt+24];
	add.s64 	%rd285, %rd284, %rd271;
	ld.u64 	%rd286, [%rd285];
	st.u64 	[%rd286+32], %rd282;
$L__BB0_14:
	setp.lt.s32 	%p13, %r35, 1;
	bar.sync 	0;
	@%p13 bra 	$L__BB0_34;
	and.b32  	%r13, %r2, 15;
	and.b32  	%r14, %r2, 7;
	and.b32  	%r15, %r2, 2147483632;
	add.s64 	%rd3, %rd1, 32;
	mov.u32 	%r47, %ntid.x;
	mov.u32 	%r48, %ntid.y;
	mul.lo.s32 	%r16, %r48, %r47;
	mov.b32 	%r67, 0;
	mul.wide.s32 	%rd297, %r2, 4;
$L__BB0_16:
	setp.ge.s32 	%p14, %r1, %r2;
	@%p14 bra 	$L__BB0_33;
	ld.global.u64 	%rd287, [wt+24];
	mul.wide.u32 	%rd288, %r67, 8;
	add.s64 	%rd289, %rd287, %rd288;
	ld.u64 	%rd4, [%rd289];
	mov.u32 	%r68, %r1;
$L__BB0_18:
	setp.lt.s32 	%p15, %r2, 1;
	{ // callseq 31, 0
	.param .b64 param0;
	st.param.b64 	[param0], 16;
	.param .b64 retval0;
	call.uni (retval0), 
	malloc, 
	(
	param0
	);
	ld.param.b64 	%rd290, [retval0];
	} // callseq 31
	ld.u64 	%rd292, [%rd4+32];
	mul.wide.s32 	%rd293, %r68, 8;
	add.s64 	%rd294, %rd292, %rd293;
	st.u64 	[%rd294], %rd290;
	ld.u64 	%rd295, [%rd4+32];
	add.s64 	%rd296, %rd295, %rd293;
	ld.u64 	%rd5, [%rd296];
	st.v2.u32 	[%rd5], {%r33, %r32};
	{ // callseq 32, 0
	.param .b64 param0;
	st.param.b64 	[param0], %rd297;
	.param .b64 retval0;
	call.uni (retval0), 
	malloc, 
	(
	param0
	);
	ld.param.b64 	%rd298, [retval0];
	} // callseq 32
	st.u64 	[%rd5+8], %rd298;
	@%p15 bra 	$L__BB0_32;
	setp.lt.u32 	%p16, %r2, 16;
	mad.lo.s32 	%r50, %r67, %r2, %r68;
	mul.lo.s32 	%r69, %r50, %r2;
	mov.b32 	%r72, 0;
	@%p16 bra 	$L__BB0_22;
	and.b32  	%r51, %r2, 2147483632;
	neg.s32 	%r70, %r51;
	mov.b64 	%rd375, 0;
$L__BB0_21:
	.pragma "nounroll";
	mul.wide.s32 	%rd301, %r69, 4;
	add.s64 	%rd302, %rd3, %rd301;
	ld.global.f32 	%f1, [%rd302+-32];
	ld.u64 	%rd303, [%rd5+8];
	add.s64 	%rd304, %rd303, %rd375;
	st.f32 	[%rd304], %f1;
	ld.global.f32 	%f2, [%rd302+-28];
	ld.u64 	%rd305, [%rd5+8];
	add.s64 	%rd306, %rd305, %rd375;
	st.f32 	[%rd306+4], %f2;
	ld.global.f32 	%f3, [%rd302+-24];
	ld.u64 	%rd307, [%rd5+8];
	add.s64 	%rd308, %rd307, %rd375;
	st.f32 	[%rd308+8], %f3;
	ld.global.f32 	%f4, [%rd302+-20];
	ld.u64 	%rd309, [%rd5+8];
	add.s64 	%rd310, %rd309, %rd375;
	st.f32 	[%rd310+12], %f4;
	ld.global.f32 	%f5, [%rd302+-16];
	ld.u64 	%rd311, [%rd5+8];
	add.s64 	%rd312, %rd311, %rd375;
	st.f32 	[%rd312+16], %f5;
	ld.global.f32 	%f6, [%rd302+-12];
	ld.u64 	%rd313, [%rd5+8];
	add.s64 	%rd314, %rd313, %rd375;
	st.f32 	[%rd314+20], %f6;
	ld.global.f32 	%f7, [%rd302+-8];
	ld.u64 	%rd315, [%rd5+8];
	add.s64 	%rd316, %rd315, %rd375;
	st.f32 	[%rd316+24], %f7;
	ld.global.f32 	%f8, [%rd302+-4];
	ld.u64 	%rd317, [%rd5+8];
	add.s64 	%rd318, %rd317, %rd375;
	st.f32 	[%rd318+28], %f8;
	ld.global.f32 	%f9, [%rd302];
	ld.u64 	%rd319, [%rd5+8];
	add.s64 	%rd320, %rd319, %rd375;
	st.f32 	[%rd320+32], %f9;
	ld.global.f32 	%f10, [%rd302+4];
	ld.u64 	%rd321, [%rd5+8];
	add.s64 	%rd322, %rd321, %rd375;
	st.f32 	[%rd322+36], %f10;
	ld.global.f32 	%f11, [%rd302+8];
	ld.u64 	%rd323, [%rd5+8];
	add.s64 	%rd324, %rd323, %rd375;
	st.f32 	[%rd324+40], %f11;
	ld.global.f32 	%f12, [%rd302+12];
	ld.u64 	%rd325, [%rd5+8];
	add.s64 	%rd326, %rd325, %rd375;
	st.f32 	[%rd326+44], %f12;
	ld.global.f32 	%f13, [%rd302+16];
	ld.u64 	%rd327, [%rd5+8];
	add.s64 	%rd328, %rd327, %rd375;
	st.f32 	[%rd328+48], %f13;
	ld.global.f32 	%f14, [%rd302+20];
	ld.u64 	%rd329, [%rd5+8];
	add.s64 	%rd330, %rd329, %rd375;
	st.f32 	[%rd330+52], %f14;
	ld.global.f32 	%f15, [%rd302+24];
	ld.u64 	%rd331, [%rd5+8];
	add.s64 	%rd332, %rd331, %rd375;
	st.f32 	[%rd332+56], %f15;
	ld.global.f32 	%f16, [%rd302+28];
	ld.u64 	%rd333, [%rd5+8];
	add.s64 	%rd334, %rd333, %rd375;
	st.f32 	[%rd334+60], %f16;
	add.s32 	%r70, %r70, 16;
	add.s64 	%rd375, %rd375, 64;
	add.s32 	%r69, %r69, 16;
	setp.ne.s32 	%p17, %r70, 0;
	mov.u32 	%r72, %r15;
	@%p17 bra 	$L__BB0_21;
$L__BB0_22:
	setp.eq.s32 	%p18, %r13, 0;
	@%p18 bra 	$L__BB0_32;
	add.s32 	%r52, %r13, -1;
	setp.lt.u32 	%p19, %r52, 7;
	@%p19 bra 	$L__BB0_25;
	mad.lo.s32 	%r53, %r67, %r2, %r68;
	mad.lo.s32 	%r54, %r53, %r2, %r72;
	mul.wide.s32 	%rd335, %r54, 4;
	add.s64 	%rd336, %rd1, %rd335;
	ld.global.f32 	%f17, [%rd336];
	ld.u64 	%rd337, [%rd5+8];
	mul.wide.u32 	%rd338, %r72, 4;
	add.s64 	%rd339, %rd337, %rd338;
	st.f32 	[%rd339], %f17;
	ld.global.f32 	%f18, [%rd336+4];
	ld.u64 	%rd340, [%rd5+8];
	add.s64 	%rd341, %rd340, %rd338;
	st.f32 	[%rd341+4], %f18;
	ld.global.f32 	%f19, [%rd336+8];
	ld.u64 	%rd342, [%rd5+8];
	add.s64 	%rd343, %rd342, %rd338;
	st.f32 	[%rd343+8], %f19;
	ld.global.f32 	%f20, [%rd336+12];
	ld.u64 	%rd344, [%rd5+8];
	add.s64 	%rd345, %rd344, %rd338;
	st.f32 	[%rd345+12], %f20;
	ld.global.f32 	%f21, [%rd336+16];
	ld.u64 	%rd346, [%rd5+8];
	add.s64 	%rd347, %rd346, %rd338;
	st.f32 	[%rd347+16], %f21;
	ld.global.f32 	%f22, [%rd336+20];
	ld.u64 	%rd348, [%rd5+8];
	add.s64 	%rd349, %rd348, %rd338;
	st.f32 	[%rd349+20], %f22;
	ld.global.f32 	%f23, [%rd336+24];
	ld.u64 	%rd350, [%rd5+8];
	add.s64 	%rd351, %rd350, %rd338;
	st.f32 	[%rd351+24], %f23;
	ld.global.f32 	%f24, [%rd336+28];
	ld.u64 	%rd352, [%rd5+8];
	add.s64 	%rd353, %rd352, %rd338;
	st.f32 	[%rd353+28], %f24;
	add.s32 	%r72, %r72, 8;
$L__BB0_25:
	setp.eq.s32 	%p20, %r14, 0;
	@%p20 bra 	$L__BB0_32;
	add.s32 	%r55, %r14, -1;
	setp.lt.u32 	%p21, %r55, 3;
	@%p21 bra 	$L__BB0_28;
	mad.lo.s32 	%r56, %r67, %r2, %r68;
	mad.lo.s32 	%r57, %r56, %r2, %r72;
	mul.wide.s32 	%rd354, %r57, 4;
	add.s64 	%rd355, %rd1, %rd354;
	ld.global.f32 	%f25, [%rd355];
	ld.u64 	%rd356, [%rd5+8];
	mul.wide.u32 	%rd357, %r72, 4;
	add.s64 	%rd358, %rd356, %rd357;
	st.f32 	[%rd358], %f25;
	ld.global.f32 	%f26, [%rd355+4];
	ld.u64 	%rd359, [%rd5+8];
	add.s64 	%rd360, %rd359, %rd357;
	st.f32 	[%rd360+4], %f26;
	ld.global.f32 	%f27, [%rd355+8];
	ld.u64 	%rd361, [%rd5+8];
	add.s64 	%rd362, %rd361, %rd357;
	st.f32 	[%rd362+8], %f27;
	ld.global.f32 	%f28, [%rd355+12];
	ld.u64 	%rd363, [%rd5+8];
	add.s64 	%rd364, %rd363, %rd357;
	st.f32 	[%rd364+12], %f28;
	add.s32 	%r72, %r72, 4;
$L__BB0_28:
	and.b32  	%r58, %r2, 3;
	setp.eq.s32 	%p22, %r58, 0;
	@%p22 bra 	$L__BB0_32;
	setp.eq.s32 	%p23, %r58, 1;
	mad.lo.s32 	%r60, %r67, %r2, %r68;
	mad.lo.s32 	%r61, %r60, %r2, %r72;
	mul.wide.s32 	%rd365, %r61, 4;
	add.s64 	%rd8, %rd1, %rd365;
	ld.global.f32 	%f29, [%rd8];
	ld.u64 	%rd366, [%rd5+8];
	mul.wide.u32 	%rd367, %r72, 4;
	add.s64 	%rd368, %rd366, %rd367;
	st.f32 	[%rd368], %f29;
	@%p23 bra 	$L__BB0_32;
	setp.eq.s32 	%p24, %r58, 2;
	ld.global.f32 	%f30, [%rd8+4];
	ld.u64 	%rd369, [%rd5+8];
	mul.wide.u32 	%rd370, %r72, 4;
	add.s64 	%rd371, %rd369, %rd370;
	st.f32 	[%rd371+4], %f30;
	@%p24 bra 	$L__BB0_32;
	ld.global.f32 	%f31, [%rd8+8];
	ld.u64 	%rd372, [%rd5+8];
	add.s64 	%rd374, %rd372, %rd370;
	st.f32 	[%rd374+8], %f31;
$L__BB0_32:
	add.s32 	%r68, %r68, %r16;
	setp.lt.s32 	%p25, %r68, %r2;
	@%p25 bra 	$L__BB0_18;
$L__BB0_33:
	add.s32 	%r67, %r67, 1;
	setp.ne.s32 	%p26, %r67, %r35;
	@%p26 bra 	$L__BB0_16;
$L__BB0_34:
	bar.sync 	0;
	ret;

}


// ===== COMPILED SASS (sm_100) =====

	.target	sm_100

	.elftype	@"ET_EXEC"


//--------------------- .note.nv.tkinfo           --------------------------
	.section	.note.nv.tkinfo,"",@"SHT_NOTE"
	.sectionflags	@"SHF_NOTE_NV_TKINFO"
	.tkinfo
        /*0018*/ 	.word	0x00000002
        /*0030*/ 	.string	""
        /*0030*/ 	.string	"ptxas"
        /*0030*/ 	.string	"Cuda compilation tools, release 13.0, V13.0.88"
        /*0030*/ 	.string	"Build cuda_13.0.r13.0/compiler.36424714_0"
        /*0030*/ 	.string	"-arch sm_100 -m 64 "



//--------------------- .note.nv.cuinfo           --------------------------
	.section	.note.nv.cuinfo,"",@"SHT_NOTE"
	.sectionflags	@"SHF_NOTE_NV_CUINFO"
        /*0018*/ 	.short	0x0002
        /*001a*/ 	.short	0x0064
        /*001c*/ 	.short	0x0082
	.zero		2


//--------------------- .nv.info                  --------------------------
	.section	.nv.info,"",@"SHT_CUDA_INFO"
	.align	4


	//----- nvinfo : EIATTR_REGCOUNT
	.align		4
        /*0000*/ 	.byte	0x04, 0x2f
        /*0002*/ 	.short	(.L_2 - .L_1)
	.align		4
.L_1:
        /*0004*/ 	.word	index@(NeuralNetwork1)
        /*0008*/ 	.word	0x00000020


	//----- nvinfo : EIATTR_FRAME_SIZE
	.align		4
.L_2:
        /*000c*/ 	.byte	0x04, 0x11
        /*000e*/ 	.short	(.L_4 - .L_3)
	.align		4
.L_3:
        /*0010*/ 	.word	index@(NeuralNetwork1)
        /*0014*/ 	.word	0x00000000


	//----- nvinfo : EIATTR_MIN_STACK_SIZE
	.align		4
.L_4:
        /*0018*/ 	.byte	0x04, 0x12
        /*001a*/ 	.short	(.L_6 - .L_5)
	.align		4
.L_5:
        /*001c*/ 	.word	index@(NeuralNetwork1)
        /*0020*/ 	.word	0x00000000
.L_6:


//--------------------- .nv.compat                --------------------------
	.section	.nv.compat,"",@"SHT_CUDA_COMPAT_INFO"
	.align	4
        /*0000*/ 	.byte	0x02, 0x09, 0x00, 0x00, 0x02, 0x02, 0x01, 0x00, 0x02, 0x05, 0x05, 0x00, 0x03, 0x07, 0x01, 0x01
        /*0010*/ 	.byte	0x02, 0x03, 0x00, 0x00, 0x02, 0x06, 0x01, 0x00, 0x04, 0x0b, 0x08, 0x00, 0x09, 0x00, 0x00, 0x00
        /*0020*/ 	.byte	0x00, 0x00, 0x00, 0x00


//--------------------- .nv.info.NeuralNetwork1   --------------------------
	.section	.nv.info.NeuralNetwork1,"",@"SHT_CUDA_INFO"
	.sectionflags	@""
	.align	4


	//----- nvinfo : EIATTR_CUDA_API_VERSION
	.align		4
        /*0000*/ 	.byte	0x04, 0x37
        /*0002*/ 	.short	(.L_8 - .L_7)
.L_7:
        /*0004*/ 	.word	0x00000082


	//----- nvinfo : EIATTR_KPARAM_INFO
	.align		4
.L_8:
        /*0008*/ 	.byte	0x04, 0x17
        /*000a*/ 	.short	(.L_10 - .L_9)
.L_9:
        /*000c*/ 	.word	0x00000000
        /*0010*/ 	.short	0x0007
        /*0012*/ 	.short	0x0028
        /*0014*/ 	.byte	0x00, 0xf5, 0x21, 0x00


	//----- nvinfo : EIATTR_KPARAM_INFO
	.align		4
.L_10:
        /*0018*/ 	.byte	0x04, 0x17
        /*001a*/ 	.short	(.L_12 - .L_11)
.L_11:
        /*001c*/ 	.word	0x00000000
        /*0020*/ 	.short	0x0006
        /*0022*/ 	.short	0x0020
        /*0024*/ 	.byte	0x00, 0xf0, 0x11, 0x00


	//----- nvinfo : EIATTR_KPARAM_INFO
	.align		4
.L_12:
        /*0028*/ 	.byte	0x04, 0x17
        /*002a*/ 	.short	(.L_14 - .L_13)
.L_13:
        /*002c*/ 	.word	0x00000000
        /*0030*/ 	.short	0x0005
        /*0032*/ 	.short	0x001c
        /*0034*/ 	.byte	0x00, 0xf0, 0x11, 0x00


	//----- nvinfo : EIATTR_KPARAM_INFO
	.align		4
.L_14:
        /*0038*/ 	.byte	0x04, 0x17
        /*003a*/ 	.short	(.L_16 - .L_15)
.L_15:
        /*003c*/ 	.word	0x00000000
        /*0040*/ 	.short	0x0004
        /*0042*/ 	.short	0x0018
        /*0044*/ 	.byte	0x00, 0xf0, 0x11, 0x00


	//----- nvinfo : EIATTR_KPARAM_INFO
	.align		4
.L_16:
        /*0048*/ 	.byte	0x04, 0x17
        /*004a*/ 	.short	(.L_18 - .L_17)
.L_17:
        /*004c*/ 	.word	0x00000000
        /*0050*/ 	.short	0x0003
        /*0052*/ 	.short	0x0014
        /*0054*/ 	.byte	0x00, 0xf0, 0x11, 0x00


	//----- nvinfo : EIATTR_KPARAM_INFO
	.align		4
.L_18:
        /*0058*/ 	.byte	0x04, 0x17
        /*005a*/ 	.short	(.L_20 - .L_19)
.L_19:
        /*005c*/ 	.word	0x00000000
        /*0060*/ 	.short	0x0002
        /*0062*/ 	.short	0x0010
        /*0064*/ 	.byte	0x00, 0xf0, 0x11, 0x00


	//----- nvinfo : EIATTR_KPARAM_INFO
	.align		4
.L_20:
        /*0068*/ 	.byte	0x04, 0x17
        /*006a*/ 	.short	(.L_22 - .L_21)
.L_21:
        /*006c*/ 	.word	0x00000000
        /*0070*/ 	.short	0x0001
        /*0072*/ 	.short	0x0008
        /*0074*/ 	.byte	0x00, 0xf5, 0x21, 0x00


	//----- nvinfo : EIATTR_KPARAM_INFO
	.align		4
.L_22:
        /*0078*/ 	.byte	0x04, 0x17
        /*007a*/ 	.short	(.L_24 - .L_23)
.L_23:
        /*007c*/ 	.word	0x00000000
        /*0080*/ 	.short	0x0000
        /*0082*/ 	.short	0x0000
        /*0084*/ 	.byte	0x00, 0xf5, 0x21, 0x00


	//----- nvinfo : EIATTR_SPARSE_MMA_MASK
	.align		4
.L_24:
        /*0088*/ 	.byte	0x03, 0x50
        /*008a*/ 	.short	0x0000


	//----- nvinfo : EIATTR_MAXREG_COUNT
	.align		4
        /*008c*/ 	.byte	0x03, 0x1b
        /*008e*/ 	.short	0x00ff


	//----- nvinfo : EIATTR_NUM_BARRIERS
	.align		4
        /*0090*/ 	.byte	0x02, 0x4c
        /*0092*/ 	.byte	0x01
	.zero		1


	//----- nvinfo : EIATTR_EXTERNS
	.align		4
        /*0094*/ 	.byte	0x04, 0x0f
        /*0096*/ 	.short	(.L_26 - .L_25)


	//   ....[0]....
	.align		4
.L_25:
        /*0098*/ 	.word	index@(malloc)


	//----- nvinfo : EIATTR_MERCURY_ISA_VERSION
	.align		4
.L_26:
        /*009c*/ 	.byte	0x03, 0x5f
        /*009e*/ 	.short	0x0101


	//----- nvinfo : EIATTR_VRC_CTA_INIT_COUNT
	.align		4
        /*00a0*/ 	.byte	0x02, 0x4a
	.zero		1
	.zero		1


	//----- nvinfo : EIATTR_SYSCALL_OFFSETS
	.align		4
        /*00a4*/ 	.byte	0x04, 0x46
        /*00a6*/ 	.short	(.L_28 - .L_27)


	//   ....[0]....
.L_27:
        /*00a8*/ 	.word	0x00000130


	//   ....[1]....
        /*00ac*/ 	.word	0x000002b0


	//   ....[2]....
        /*00b0*/ 	.word	0x00000430


	//   ....[3]....
        /*00b4*/ 	.word	0x000004f0


	//   ....[4]....
        /*00b8*/ 	.word	0x00000670


	//   ....[5]....
        /*00bc*/ 	.word	0x00000730


	//   ....[6]....
        /*00c0*/ 	.word	0x000008b0


	//   ....[7]....
        /*00c4*/ 	.word	0x00000970


	//   ....[8]....
        /*00c8*/ 	.word	0x00000af0


	//   ....[9]....
        /*00cc*/ 	.word	0x00000bb0


	//   ....[10]....
        /*00d0*/ 	.word	0x00000d30


	//   ....[11]....
        /*00d4*/ 	.word	0x00000df0


	//   ....[12]....
        /*00d8*/ 	.word	0x00000f70


	//   ....[13]....
        /*00dc*/ 	.word	0x00001030


	//   ....[14]....
        /*00e0*/ 	.word	0x000011b0


	//   ....[15]....
        /*00e4*/ 	.word	0x00001270


	//   ....[16]....
        /*00e8*/ 	.word	0x000013f0


	//   ....[17]....
        /*00ec*/ 	.word	0x00001540


	//   ....[18]....
        /*00f0*/ 	.word	0x000016c0


	//   ....[19]....
        /*00f4*/ 	.word	0x00001790


	//   ....[20]....
        /*00f8*/ 	.word	0x00001920


	//   ....[21]....
        /*00fc*/ 	.word	0x000019e0


	//   ....[22]....
        /*0100*/ 	.word	0x00001b60


	//   ....[23]....
        /*0104*/ 	.word	0x00001c20


	//   ....[24]....
        /*0108*/ 	.word	0x00001da0


	//   ....[25]....
        /*010c*/ 	.word	0x00001eb0


	//   ....[26]....
        /*0110*/ 	.word	0x00002030


	//   ....[27]....
        /*0114*/ 	.word	0x000020f0


	//   ....[28]....
        /*0118*/ 	.word	0x00002270


	//   ....[29]....
        /*011c*/ 	.word	0x00002370


	//   ....[30]....
        /*0120*/ 	.word	0x000024f0


	//   ....[31]....
        /*0124*/ 	.word	0x00002730


	//   ....[32]....
        /*0128*/ 	.word	0x00002840


	//----- nvinfo : EIATTR_EXIT_INSTR_OFFSETS
	.align		4
.L_28:
        /*012c*/ 	.byte	0x04, 0x1c
        /*012e*/ 	.short	(.L_30 - .L_29)


	//   ....[0]....
.L_29:
        /*0130*/ 	.word	0x00003500


	//----- nvinfo : EIATTR_CRS_STACK_SIZE
	.align		4
.L_30:
        /*0134*/ 	.byte	0x04, 0x1e
        /*0136*/ 	.short	(.L_32 - .L_31)
.L_31:
        /*0138*/ 	.word	0x00000000


	//----- nvinfo : EIATTR_CBANK_PARAM_SIZE
	.align		4
.L_32:
        /*013c*/ 	.byte	0x03, 0x19
        /*013e*/ 	.short	0x0030


	//----- nvinfo : EIATTR_PARAM_CBANK
	.align		4
        /*0140*/ 	.byte	0x04, 0x0a
        /*0142*/ 	.short	(.L_34 - .L_33)
	.align		4
.L_33:
        /*0144*/ 	.word	index@(.nv.constant0.NeuralNetwork1)
        /*0148*/ 	.short	0x0380
        /*014a*/ 	.short	0x0030


	//----- nvinfo : EIATTR_SW_WAR
	.align		4
.L_34:
        /*014c*/ 	.byte	0x04, 0x36
        /*014e*/ 	.short	(.L_36 - .L_35)
.L_35:
        /*0150*/ 	.word	0x00000008
.L_36:


//--------------------- .nv.callgraph             --------------------------
	.section	.nv.callgraph,"",@"SHT_CUDA_CALLGRAPH"
	.align	4
	.sectionentsize	8
	.align		4
        /*0000*/ 	.word	0x00000000
	.align		4
        /*0004*/ 	.word	0xffffffff
	.align		4
        /*0008*/ 	.word	index@(NeuralNetwork1)
	.align		4
        /*000c*/ 	.word	index@(malloc)
	.align		4
        /*0010*/ 	.word	0x00000000
	.align		4
        /*0014*/ 	.word	0xfffffffe
	.align		4
        /*0018*/ 	.word	0x00000000
	.align		4
        /*001c*/ 	.word	0xfffffffd
	.align		4
        /*0020*/ 	.word	0x00000000
	.align		4
        /*0024*/ 	.word	0xfffffffc


//--------------------- .nv.constant4             --------------------------
	.section	.nv.constant4,"a",@progbits
	.align	8
	.align		8
.nv.constant4:
        /*0000*/ 	.dword	malloc
	.align		8
        /*0008*/ 	.dword	wt


//--------------------- .text.NeuralNetwork1      --------------------------
	.section	.text.NeuralNetwork1,"ax",@progbits
	.align	128
        .global         NeuralNetwork1
        .type           NeuralNetwork1,@function
        .size           NeuralNetwork1,(.L_x_50 - NeuralNetwork1)
        .other          NeuralNetwork1,@"STO_CUDA_ENTRY STV_DEFAULT"
NeuralNetwork1:
.text.NeuralNetwork1:
[----:B------:R-:W0:Y:S01]  /*0000*/  LDC R1, c[0x0][0x37c] ;  /* 0x0000df00ff017b82 */ /* 0x000e220000000800 */
[----:B------:R-:W1:Y:S07]  /*0010*/  S2R R3, SR_TID.X ;  /* 0x0000000000037919 */ /* 0x000e6e0000002100 */
[----:B------:R-:W1:Y:S01]  /*0020*/  LDC R8, c[0x0][0x394] ;  /* 0x0000e500ff087b82 */ /* 0x000e620000000800 */
[----:B------:R-:W2:Y:S01]  /*0030*/  LDCU.64 UR36, c[0x0][0x358] ;  /* 0x00006b00ff2477ac */ /* 0x000ea20008000a00 */
[----:B------:R-:W1:Y:S02]  /*0040*/  S2R R26, SR_TID.Y ;  /* 0x00000000001a7919 */ /* 0x000e640000002200 */
[----:B-1----:R-:W-:-:S05]  /*0050*/  IMAD R26, R26, R8, R3 ;  /* 0x000000081a1a7224 */ /* 0x002fca00078e0203 */
[----:B------:R-:W-:-:S13]  /*0060*/  ISETP.NE.AND P0, PT, R26, RZ, PT ;  /* 0x000000ff1a00720c */ /* 0x000fda0003f05270 */
[----:B0-2---:R-:W-:Y:S05]  /*0070*/  @P0 BRA `(.L_x_0) ;  /* 0x0000000000380947 */ /* 0x005fea0003800000 */
[----:B------:R-:W0:Y:S01]  /*0080*/  LDC.64 R2, c[0x4][0x8] ;  /* 0x01000200ff027b82 */ /* 0x000e220000000a00 */
[----:B------:R-:W-:Y:S01]  /*0090*/  HFMA2 R13, -RZ, RZ, 0, 2.384185791015625e-07 ;  /* 0x00000004ff0d7431 */ /* 0x000fe200000001ff */
[----:B------:R-:W-:-:S06]  /*00a0*/  MOV R0, 0x0 ;  /* 0x0000000000007802 */ /* 0x000fcc0000000f00 */
[----:B------:R-:W1:Y:S08]  /*00b0*/  LDC R9, c[0x0][0x390] ;  /* 0x0000e400ff097b82 */ /* 0x000e700000000800 */
[----:B------:R-:W2:Y:S01]  /*00c0*/  LDC.64 R10, c[0x0][0x398] ;  /* 0x0000e600ff0a7b82 */ /* 0x000ea20000000a00 */
[----:B0-----:R0:W-:Y:S07]  /*00d0*/  STG.E desc[UR36][R2.64+0x10], R13 ;  /* 0x0000100d02007986 */ /* 0x0011ee000c101924 */
[----:B------:R0:W3:Y:S01]  /*00e0*/  LDC.64 R6, c[0x4][R0] ;  /* 0x0100000000067b82 */ /* 0x0000e20000000a00 */
[----:B-1----:R0:W-:Y:S04]  /*00f0*/  STG.E.64 desc[UR36][R2.64], R8 ;  /* 0x0000000802007986 */ /* 0x0021e8000c101b24 */
[----:B--2---:R0:W-:Y:S01]  /*0100*/  STG.E.64 desc[UR36][R2.64+0x8], R10 ;  /* 0x0000080a02007986 */ /* 0x0041e2000c101b24 */
[----:B------:R-:W-:-:S07]  /*0110*/  IMAD.WIDE R4, R11, 0x8, RZ ;  /* 0x000000080b047825 */ /* 0x000fce00078e02ff */
[----:B------:R-:W-:-:S07]  /*0120*/  LEPC R20, `(.L_x_1) ;  /* 0x000000001014794e */ /* 0x000fce0000000000 */
[----:B0--3--:R-:W-:Y:S05]  /*0130*/  CALL.ABS.NOINC R6 ;  /* 0x0000000006007343 */ /* 0x009fea0003c00000 */
.L_x_1:
[----:B------:R-:W0:Y:S02]  /*0140*/  LDC.64 R2, c[0x4][0x8] ;  /* 0x01000200ff027b82 */ /* 0x000e240000000a00 */
[----:B0-----:R0:W-:Y:S02]  /*0150*/  STG.E.64 desc[UR36][R2.64+0x18], R4 ;  /* 0x0000180402007986 */ /* 0x0011e4000c101b24 */
.L_x_0:
[----:B------:R-:W-:Y:S05]  /*0160*/  WARPSYNC.ALL ;  /* 0x0000000000007948 */ /* 0x000fea0003800000 */
[----:B------:R-:W1:Y:S08]  /*0170*/  LDC R0, c[0x0][0x39c] ;  /* 0x0000e700ff007b82 */ /* 0x000e700000000800 */
[----:B------:R-:W2:Y:S08]  /*0180*/  LDC.64 R24, c[0x0][0x390] ;  /* 0x0000e400ff187b82 */ /* 0x000eb00000000a00 */
[----:B------:R-:W-:Y:S01]  /*0190*/  BAR.SYNC.DEFER_BLOCKING 0x0 ;  /* 0x0000000000007b1d */ /* 0x000fe20000010000 */
[----:B-1----:R-:W-:-:S04]  /*01a0*/  ISETP.GE.AND P0, PT, R0, 0x1, PT ;  /* 0x000000010000780c */ /* 0x002fc80003f06270 */
[----:B------:R-:W-:Y:S01]  /*01b0*/  ISETP.NE.OR P0, PT, R26, RZ, !P0 ;  /* 0x000000ff1a00720c */ /* 0x000fe20004705670 */
[----:B--2---:R-:W-:-:S12]  /*01c0*/  IMAD R25, R25, R24, RZ ;  /* 0x0000001819197224 */ /* 0x004fd800078e02ff */
[----:B------:R-:W-:Y:S05]  /*01d0*/  @P0 BRA `(.L_x_2) ;  /* 0x0000002000dc0947 */ /* 0x000fea0003800000 */
[C---:B------:R-:W-:Y:S01]  /*01e0*/  ISETP.GE.U32.AND P0, PT, R0.reuse, 0x8, PT ;  /* 0x000000080000780c */ /* 0x040fe20003f06070 */
[----:B------:R-:W-:Y:S01]  /*01f0*/  IMAD.MOV.U32 R18, RZ, RZ, RZ ;  /* 0x000000ffff127224 */ /* 0x000fe200078e00ff */
[----:B------:R-:W-:Y:S01]  /*0200*/  LOP3.LUT R22, R0, 0x7, RZ, 0xc0, !PT ;  /* 0x0000000700167812 */ /* 0x000fe200078ec0ff */
[----:B------:R-:W-:-:S10]  /*0210*/  IMAD.WIDE R16, R25, 0x8, RZ ;  /* 0x0000000819107825 */ /* 0x000fd400078e02ff */
[----:B------:R-:W-:Y:S05]  /*0220*/  @!P0 BRA `(.L_x_3) ;  /* 0x0000001000988947 */ /* 0x000fea0003800000 */
[----:B------:R-:W-:Y:S01]  /*0230*/  HFMA2 R19, -RZ, RZ, 0, 0 ;  /* 0x00000000ff137431 */ /* 0x000fe200000001ff */
[----:B------:R-:W-:Y:S01]  /*0240*/  BSSY.RECONVERGENT B6, `(.L_x_3) ;  /* 0x0000124000067945 */ /* 0x000fe20003800200 */
[----:B------:R-:W-:-:S07]  /*0250*/  LOP3.LUT R18, R0, 0x7ffffff8, RZ, 0xc0, !PT ;  /* 0x7ffffff800127812 */ /* 0x000fce00078ec0ff */
.L_x_20:
[----:B01----:R-:W-:Y:S01]  /*0260*/  MOV R2, 0x0 ;  /* 0x0000000000027802 */ /* 0x003fe20000000f00 */
[----:B------:R-:W-:Y:S01]  /*0270*/  IMAD.MOV.U32 R4, RZ, RZ, 0x28 ;  /* 0x00000028ff047424 */ /* 0x000fe200078e00ff */
[----:B------:R-:W-:Y:S02]  /*0280*/  MOV R5, RZ ;  /* 0x000000ff00057202 */ /* 0x000fe40000000f00 */
[----:B------:R0:W1:Y:S05]  /*0290*/  LDC.64 R6, c[0x4][R2] ;  /* 0x0100000002067b82 */ /* 0x00006a0000000a00 */
[----:B------:R-:W-:-:S07]  /*02a0*/  LEPC R20, `(.L_x_4) ;  /* 0x000000001014794e */ /* 0x000fce0000000000 */
[----:B01----:R-:W-:Y:S05]  /*02b0*/  CALL.ABS.NOINC R6 ;  /* 0x0000000006007343 */ /* 0x003fea0003c00000 */
.L_x_4:
[----:B------:R-:W0:Y:S08]  /*02c0*/  LDC.64 R8, c[0x4][0x8] ;  /* 0x01000200ff087b82 */ /* 0x000e300000000a00 */
[----:B------:R-:W1:Y:S08]  /*02d0*/  LDC R23, c[0x0][0x394] ;  /* 0x0000e500ff177b82 */ /* 0x000e700000000800 */
[----:B------:R-:W2:Y:S01]  /*02e0*/  LDC R15, c[0x0][0x390] ;  /* 0x0000e400ff0f7b82 */ /* 0x000ea20000000800 */
[----:B0-----:R-:W3:Y:S02]  /*02f0*/  LDG.E.64 R6, desc[UR36][R8.64+0x18] ;  /* 0x0000182408067981 */ /* 0x001ee4000c1e1b00 */
[----:B---3--:R-:W-:-:S05]  /*0300*/  IMAD.WIDE.U32 R6, R19, 0x8, R6 ;  /* 0x0000000813067825 */ /* 0x008fca00078e0006 */
[----:B------:R0:W-:Y:S04]  /*0310*/  ST.E.64 desc[UR36][R6.64], R4 ;  /* 0x0000000406007985 */ /* 0x0001e8000c101b24 */
[----:B------:R-:W3:Y:S02]  /*0320*/  LDG.E.64 R10, desc[UR36][R8.64+0x18] ;  /* 0x00001824080a7981 */ /* 0x000ee4000c1e1b00 */
[----:B---3--:R-:W-:-:S06]  /*0330*/  IMAD.WIDE.U32 R20, R19, 0x8, R10 ;  /* 0x0000000813147825 */ /* 0x008fcc00078e000a */
[----:B------:R-:W1:Y:S04]  /*0340*/  LD.E.64 R20, desc[UR36][R20.64] ;  /* 0x0000002414147980 */ /* 0x000e68000c101b00 */
[----:B-1----:R1:W-:Y:S04]  /*0350*/  ST.E desc[UR36][R20.64], R23 ;  /* 0x0000001714007985 */ /* 0x0023e8000c101924 */
[----:B------:R-:W3:Y:S02]  /*0360*/  LDG.E.64 R10, desc[UR36][R8.64+0x18] ;  /* 0x00001824080a7981 */ /* 0x000ee4000c1e1b00 */
[----:B---3--:R-:W-:-:S06]  /*0370*/  IMAD.WIDE.U32 R10, R19, 0x8, R10 ;  /* 0x00000008130a7825 */ /* 0x008fcc00078e000a */
[----:B------:R-:W2:Y:S04]  /*0380*/  LD.E.64 R10, desc[UR36][R10.64] ;  /* 0x000000240a0a7980 */ /* 0x000ea8000c101b00 */
[----:B--2---:R1:W-:Y:S04]  /*0390*/  ST.E desc[UR36][R10.64+0x4], R15 ;  /* 0x0000040f0a007985 */ /* 0x0043e8000c101924 */
[----:B------:R-:W2:Y:S02]  /*03a0*/  LDG.E.64 R12, desc[UR36][R8.64+0x18] ;  /* 0x00001824080c7981 */ /* 0x000ea4000c1e1b00 */
[----:B--2---:R-:W-:-:S06]  /*03b0*/  IMAD.WIDE.U32 R12, R19, 0x8, R12 ;  /* 0x00000008130c7825 */ /* 0x004fcc00078e000c */
[----:B------:R-:W2:Y:S01]  /*03c0*/  LD.E.64 R12, desc[UR36][R12.64] ;  /* 0x000000240c0c7980 */ /* 0x000ea2000c101b00 */
[----:B------:R-:W-:Y:S01]  /*03d0*/  IMAD.MOV.U32 R3, RZ, RZ, 0x3 ;  /* 0x00000003ff037424 */ /* 0x000fe200078e00ff */
[----:B0-----:R1:W0:Y:S01]  /*03e0*/  LDC.64 R6, c[0x4][R2] ;  /* 0x0100000002067b82 */ /* 0x0012220000000a00 */
[----:B------:R-:W-:Y:S01]  /*03f0*/  MOV R4, R16 ;  /* 0x0000001000047202 */ /* 0x000fe20000000f00 */
[----:B------:R-:W-:Y:S02]  /*0400*/  IMAD.MOV.U32 R5, RZ, RZ, R17 ;  /* 0x000000ffff057224 */ /* 0x000fe400078e0011 */
[----:B0-2---:R1:W-:Y:S05]  /*0410*/  ST.E desc[UR36][R12.64+0x10], R3 ;  /* 0x000010030c007985 */ /* 0x0053ea000c101924 */
[----:B-1----:R-:W-:-:S07]  /*0420*/  LEPC R20, `(.L_x_5) ;  /* 0x000000001014794e */ /* 0x002fce0000000000 */
[----:B------:R-:W-:Y:S05]  /*0430*/  CALL.ABS.NOINC R6 ;  /* 0x0000000006007343 */ /* 0x000fea0003c00000 */
.L_x_5:
[----:B------:R-:W0:Y:S02]  /*0440*/  LDC.64 R10, c[0x4][0x8] ;  /* 0x01000200ff0a7b82 */ /* 0x000e240000000a00 */
[----:B0-----:R-:W2:Y:S02]  /*0450*/  LDG.E.64 R8, desc[UR36][R10.64+0x18] ;  /* 0x000018240a087981 */ /* 0x001ea4000c1e1b00 */
[----:B--2---:R-:W-:-:S06]  /*0460*/  IMAD.WIDE.U32 R8, R19, 0x8, R8 ;  /* 0x0000000813087825 */ /* 0x004fcc00078e0008 */
[----:B------:R-:W2:Y:S01]  /*0470*/  LD.E.64 R8, desc[UR36][R8.64] ;  /* 0x0000002408087980 */ /* 0x000ea2000c101b00 */
[----:B------:R-:W-:Y:S01]  /*0480*/  MOV R10, R4 ;  /* 0x00000004000a7202 */ /* 0x000fe20000000f00 */
[----:B------:R-:W-:Y:S01]  /*0490*/  IMAD.MOV.U32 R11, RZ, RZ, R5 ;  /* 0x000000ffff0b7224 */ /* 0x000fe200078e0005 */
[----:B------:R0:W1:Y:S01]  /*04a0*/  LDC.64 R6, c[0x4][R2] ;  /* 0x0100000002067b82 */ /* 0x0000620000000a00 */
[----:B------:R-:W-:Y:S02]  /*04b0*/  HFMA2 R4, -RZ, RZ, 0, 2.384185791015625e-06 ;  /* 0x00000028ff047431 */ /* 0x000fe400000001ff */
[----:B------:R-:W-:Y:S01]  /*04c0*/  IMAD.MOV.U32 R5, RZ, RZ, RZ ;  /* 0x000000ffff057224 */ /* 0x000fe200078e00ff */
[----:B-12---:R0:W-:Y:S06]  /*04d0*/  ST.E.64 desc[UR36][R8.64+0x20], R10 ;  /* 0x0000200a08007985 */ /* 0x0061ec000c101b24 */
[----:B------:R-:W-:-:S07]  /*04e0*/  LEPC R20, `(.L_x_6) ;  /* 0x000000001014794e */ /* 0x000fce0000000000 */
[----:B0-----:R-:W-:Y:S05]  /*04f0*/  CALL.ABS.NOINC R6 ;  /* 0x0000000006007343 */ /* 0x001fea0003c00000 */
.L_x_6:
[----:B------:R-:W0:Y:S08]  /*0500*/  LDC.64 R8, c[0x4][0x8] ;  /* 0x01000200ff087b82 */ /* 0x000e300000000a00 */
[----:B------:R-:W1:Y:S08]  /*0510*/  LDC R23, c[0x0][0x394] ;  /* 0x0000e500ff177b82 */ /* 0x000e700000000800 */
[----:B------:R-:W2:Y:S01]  /*0520*/  LDC R3, c[0x0][0x390] ;  /* 0x0000e400ff037b82 */ /* 0x000ea20000000800 */
[----:B0-----:R-:W3:Y:S02]  /*0530*/  LDG.E.64 R6, desc[UR36][R8.64+0x18] ;  /* 0x0000182408067981 */ /* 0x001ee4000c1e1b00 */
[----:B---3--:R-:W-:-:S05]  /*0540*/  IMAD.WIDE.U32 R6, R19, 0x8, R6 ;  /* 0x0000000813067825 */ /* 0x008fca00078e0006 */
[----:B------:R0:W-:Y:S04]  /*0550*/  ST.E.64 desc[UR36][R6.64+0x8], R4 ;  /* 0x0000080406007985 */ /* 0x0001e8000c101b24 */
[----:B------:R-:W3:Y:S02]  /*0560*/  LDG.E.64 R10, desc[UR36][R8.64+0x18] ;  /* 0x00001824080a7981 */ /* 0x000ee4000c1e1b00 */
[----:B---3--:R-:W-:-:S05]  /*0570*/  IMAD.WIDE.U32 R14, R19, 0x8, R10 ;  /* 0x00000008130e7825 */ /* 0x008fca00078e000a */
[----:B------:R-:W1:Y:S04]  /*0580*/  LD.E.64 R20, desc[UR36][R14.64+0x8] ;  /* 0x000008240e147980 */ /* 0x000e68000c101b00 */
[----:B-1----:R1:W-:Y:S04]  /*0590*/  ST.E desc[UR36][R20.64], R23 ;  /* 0x0000001714007985 */ /* 0x0023e8000c101924 */
[----:B------:R-:W3:Y:S02]  /*05a0*/  LDG.E.64 R10, desc[UR36][R8.64+0x18] ;  /* 0x00001824080a7981 */ /* 0x000ee4000c1e1b00 */
[----:B---3--:R-:W-:-:S06]  /*05b0*/  IMAD.WIDE.U32 R10, R19, 0x8, R10 ;  /* 0x00000008130a7825 */ /* 0x008fcc00078e000a */
[----:B------:R-:W2:Y:S04]  /*05c0*/  LD.E.64 R10, desc[UR36][R10.64+0x8] ;  /* 0x000008240a0a7980 */ /* 0x000ea8000c101b00 */
[----:B--2---:R1:W-:Y:S04]  /*05d0*/  ST.E desc[UR36][R10.64+0x4], R3 ;  /* 0x000004030a007985 */ /* 0x0043e8000c101924 */
[----:B------:R-:W2:Y:S01]  /*05e0*/  LDG.E.64 R12, desc[UR36][R8.64+0x18] ;  /* 0x00001824080c7981 */ /* 0x000ea2000c1e1b00 */
[----:B------:R-:W-:Y:S02]  /*05f0*/  HFMA2 R15, -RZ, RZ, 0, 1.78813934326171875e-07 ;  /* 0x00000003ff0f7431 */ /* 0x000fe400000001ff */
[----:B--2---:R-:W-:-:S06]  /*0600*/  IMAD.WIDE.U32 R12, R19, 0x8, R12 ;  /* 0x00000008130c7825 */ /* 0x004fcc00078e000c */
[----:B------:R-:W2:Y:S01]  /*0610*/  LD.E.64 R12, desc[UR36][R12.64+0x8] ;  /* 0x000008240c0c7980 */ /* 0x000ea2000c101b00 */
[----:B0-----:R1:W0:Y:S01]  /*0620*/  LDC.64 R6, c[0x4][R2] ;  /* 0x0100000002067b82 */ /* 0x0012220000000a00 */
[----:B------:R-:W-:Y:S01]  /*0630*/  IMAD.MOV.U32 R4, RZ, RZ, R16 ;  /* 0x000000ffff047224 */ /* 0x000fe200078e0010 */
[----:B------:R-:W-:Y:S01]  /*0640*/  MOV R5, R17 ;  /* 0x0000001100057202 */ /* 0x000fe20000000f00 */
[----:B0-2---:R1:W-:Y:S06]  /*0650*/  ST.E desc[UR36][R12.64+0x10], R15 ;  /* 0x0000100f0c007985 */ /* 0x0053ec000c101924 */
[----:B-1----:R-:W-:-:S07]  /*0660*/  LEPC R20, `(.L_x_7) ;  /* 0x000000001014794e */ /* 0x002fce0000000000 */
[----:B------:R-:W-:Y:S05]  /*0670*/  CALL.ABS.NOINC R6 ;  /* 0x0000000006007343 */ /* 0x000fea0003c00000 */
.L_x_7:
[----:B------:R-:W0:Y:S02]  /*0680*/  LDC.64 R10, c[0x4][0x8] ;  /* 0x01000200ff0a7b82 */ /* 0x000e240000000a00 */
[----:B0-----:R-:W2:Y:S02]  /*0690*/  LDG.E.64 R8, desc[UR36][R10.64+0x18] ;  /* 0x000018240a087981 */ /* 0x001ea4000c1e1b00 */
[----:B--2---:R-:W-:-:S06]  /*06a0*/  IMAD.WIDE.U32 R8, R19, 0x8, R8 ;  /* 0x0000000813087825 */ /* 0x004fcc00078e0008 */
[----:B------:R-:W2:Y:S01]  /*06b0*/  LD.E.64 R8, desc[UR36][R8.64+0x8] ;  /* 0x0000082408087980 */ /* 0x000ea2000c101b00 */
[----:B------:R-:W-:Y:S01]  /*06c0*/  IMAD.MOV.U32 R10, RZ, RZ, R4 ;  /* 0x000000ffff0a7224 */ /* 0x000fe200078e0004 */
[----:B------:R-:W-:Y:S01]  /*06d0*/  MOV R11, R5 ;  /* 0x00000005000b7202 */ /* 0x000fe20000000f00 */
[----:B------:R0:W1:Y:S01]  /*06e0*/  LDC.64 R6, c[0x4][R2] ;  /* 0x0100000002067b82 */ /* 0x0000620000000a00 */
[----:B------:R-:W-:Y:S02]  /*06f0*/  HFMA2 R5, -RZ, RZ, 0, 0 ;  /* 0x00000000ff057431 */ /* 0x000fe400000001ff */
[----:B------:R-:W-:Y:S01]  /*0700*/  IMAD.MOV.U32 R4, RZ, RZ, 0x28 ;  /* 0x00000028ff047424 */ /* 0x000fe200078e00ff */
[----:B-12---:R0:W-:Y:S06]  /*0710*/  ST.E.64 desc[UR36][R8.64+0x20], R10 ;  /* 0x0000200a08007985 */ /* 0x0061ec000c101b24 */
[----:B------:R-:W-:-:S07]  /*0720*/  LEPC R20, `(.L_x_8) ;  /* 0x000000001014794e */ /* 0x000fce0000000000 */
[----:B0-----:R-:W-:Y:S05]  /*0730*/  CALL.ABS.NOINC R6 ;  /* 0x0000000006007343 */ /* 0x001fea0003c00000 */
.L_x_8:
        /* <DEDUP_REMOVED lines=24> */
.L_x_9:
        /* <DEDUP_REMOVED lines=12> */
.L_x_10:
        /* <DEDUP_REMOVED lines=24> */
.L_x_11:
        /* <DEDUP_REMOVED lines=12> */
.L_x_12:
        /* <DEDUP_REMOVED lines=24> */
.L_x_13:
        /* <DEDUP_REMOVED lines=12> */
.L_x_14:
        /* <DEDUP_REMOVED lines=24> */
.L_x_15:
        /* <DEDUP_REMOVED lines=12> */
.L_x_16:
        /* <DEDUP_REMOVED lines=24> */
.L_x_17:
        /* <DEDUP_REMOVED lines=12> */
.L_x_18:
        /* <DEDUP_REMOVED lines=14> */
[----:B0-----:R-:W2:Y:S01]  /*1360*/  LDG.E.64 R10, desc[UR36][R6.64+0x18] ;  /* 0x00001824060a7981 */ /* 0x001ea2000c1e1b00 */
[----:B------:R-:W-:Y:S02]  /*1370*/  HFMA2 R13, -RZ, RZ, 0, 1.78813934326171875e-07 ;  /* 0x00000003ff0d7431 */ /* 0x000fe400000001ff */
[----:B--2---:R-:W-:-:S06]  /*1380*/  IMAD.WIDE.U32 R10, R19, 0x8, R10 ;  /* 0x00000008130a7825 */ /* 0x004fcc00078e000a */
[----:B------:R-:W2:Y:S01]  /*1390*/  LD.E.64 R10, desc[UR36][R10.64+0x38] ;  /* 0x000038240a0a7980 */ /* 0x000ea2000c101b00 */
[----:B------:R1:W0:Y:S01]  /*13a0*/  LDC.64 R14, c[0x4][R2] ;  /* 0x01000000020e7b82 */ /* 0x0002220000000a00 */
[----:B------:R-:W-:Y:S01]  /*13b0*/  IMAD.MOV.U32 R4, RZ, RZ, R16 ;  /* 0x000000ffff047224 */ /* 0x000fe200078e0010 */
[----:B------:R-:W-:Y:S01]  /*13c0*/  MOV R5, R17 ;  /* 0x0000001100057202 */ /* 0x000fe20000000f00 */
[----:B0-2---:R1:W-:Y:S06]  /*13d0*/  ST.E desc[UR36][R10.64+0x10], R13 ;  /* 0x0000100d0a007985 */ /* 0x0053ec000c101924 */
[----:B-1----:R-:W-:-:S07]  /*13e0*/  LEPC R20, `(.L_x_19) ;  /* 0x000000001014794e */ /* 0x002fce0000000000 */
[----:B------:R-:W-:Y:S05]  /*13f0*/  CALL.ABS.NOINC R14 ;  /* 0x000000000e007343 */ /* 0x000fea0003c00000 */
.L_x_19:
[----:B------:R-:W0:Y:S02]  /*1400*/  LDC.64 R6, c[0x4][0x8] ;  /* 0x01000200ff067b82 */ /* 0x000e240000000a00 */
[----:B0-----:R-:W2:Y:S02]  /*1410*/  LDG.E.64 R2, desc[UR36][R6.64+0x18] ;  /* 0x0000182406027981 */ /* 0x001ea4000c1e1b00 */
[----:B--2---:R-:W-:-:S06]  /*1420*/  IMAD.WIDE.U32 R2, R19, 0x8, R2 ;  /* 0x0000000813027825 */ /* 0x004fcc00078e0002 */
[----:B------:R-:W2:Y:S01]  /*1430*/  LD.E.64 R2, desc[UR36][R2.64+0x38] ;  /* 0x0000382402027980 */ /* 0x000ea2000c101b00 */
[----:B------:R-:W-:-:S05]  /*1440*/  VIADD R19, R19, 0x8 ;  /* 0x0000000813137836 */ /* 0x000fca0000000000 */
[----:B------:R-:W-:Y:S01]  /*1450*/  ISETP.NE.AND P0, PT, R19, R18, PT ;  /* 0x000000121300720c */ /* 0x000fe20003f05270 */
[----:B--2---:R1:W-:-:S12]  /*1460*/  ST.E.64 desc[UR36][R2.64+0x20], R4 ;  /* 0x0000200402007985 */ /* 0x0043d8000c101b24 */
[----:B------:R-:W-:Y:S05]  /*1470*/  @P0 BRA `(.L_x_20) ;  /* 0xffffffec00780947 */ /* 0x000fea000383ffff */
[----:B------:R-:W-:Y:S05]  /*1480*/  BSYNC.RECONVERGENT B6 ;  /* 0x0000000000067941 */ /* 0x000fea0003800200 */
.L_x_3:
[----:B------:R-:W-:-:S13]  /*1490*/  ISETP.NE.AND P0, PT, R22, RZ, PT ;  /* 0x000000ff1600720c */ /* 0x000fda0003f05270 */
[----:B------:R-:W-:Y:S05]  /*14a0*/  @!P0 BRA `(.L_x_2) ;  /* 0x0000001000288947 */ /* 0x000fea0003800000 */
[----:B------:R-:W2:Y:S01]  /*14b0*/  LDC R19, c[0x0][0x39c] ;  /* 0x0000e700ff137b82 */ /* 0x000ea20000000800 */
[----:B------:R-:W-:Y:S02]  /*14c0*/  ISETP.GE.U32.AND P0, PT, R22, 0x4, PT ;  /* 0x000000041600780c */ /* 0x000fe40003f06070 */
[----:B--2---:R-:W-:-:S11]  /*14d0*/  LOP3.LUT R19, R19, 0x3, RZ, 0xc0, !PT ;  /* 0x0000000313137812 */ /* 0x004fd600078ec0ff */
[----:B------:R-:W-:Y:S05]  /*14e0*/  @!P0 BRA `(.L_x_21) ;  /* 0x0000000800488947 */ /* 0x000fea0003800000 */
[----:B01----:R-:W-:Y:S01]  /*14f0*/  MOV R2, 0x0 ;  /* 0x0000000000027802 */ /* 0x003fe20000000f00 */
[----:B------:R-:W-:Y:S02]  /*1500*/  HFMA2 R4, -RZ, RZ, 0, 2.384185791015625e-06 ;  /* 0x00000028ff047431 */ /* 0x000fe400000001ff */
[----:B------:R-:W-:Y:S01]  /*1510*/  IMAD.MOV.U32 R5, RZ, RZ, RZ ;  /* 0x000000ffff057224 */ /* 0x000fe200078e00ff */
[----:B------:R0:W1:Y:S06]  /*1520*/  LDC.64 R6, c[0x4][R2] ;  /* 0x0100000002067b82 */ /* 0x00006c0000000a00 */
[----:B------:R-:W-:-:S07]  /*1530*/  LEPC R20, `(.L_x_22) ;  /* 0x000000001014794e */ /* 0x000fce0000000000 */
[----:B01----:R-:W-:Y:S05]  /*1540*/  CALL.ABS.NOINC R6 ;  /* 0x0000000006007343 */ /* 0x003fea0003c00000 */
.L_x_22:
        /* <DEDUP_REMOVED lines=24> */
.L_x_23:
[----:B------:R-:W0:Y:S02]  /*16d0*/  LDC.64 R8, c[0x4][0x8] ;  /* 0x01000200ff087b82 */ /* 0x000e240000000a00 */
[----:B0-----:R-:W2:Y:S02]  /*16e0*/  LDG.E.64 R6, desc[UR36][R8.64+0x18] ;  /* 0x0000182408067981 */ /* 0x001ea4000c1e1b00 */
[----:B--2---:R-:W-:-:S06]  /*16f0*/  IMAD.WIDE.U32 R6, R18, 0x8, R6 ;  /* 0x0000000812067825 */ /* 0x004fcc00078e0006 */
[----:B------:R-:W2:Y:S01]  /*1700*/  LD.E.64 R6, desc[UR36][R6.64] ;  /* 0x0000002406067980 */ /* 0x000ea2000c101b00 */
[----:B------:R-:W-:Y:S01]  /*1710*/  IMAD.MOV.U32 R8, RZ, RZ, R4 ;  /* 0x000000ffff087224 */ /* 0x000fe200078e0004 */
[----:B------:R-:W-:Y:S01]  /*1720*/  MOV R9, R5 ;  /* 0x0000000500097202 */ /* 0x000fe20000000f00 */
[----:B------:R-:W-:Y:S01]  /*1730*/  HFMA2 R5, -RZ, RZ, 0, 0 ;  /* 0x00000000ff057431 */ /* 0x000fe200000001ff */
[----:B------:R-:W-:Y:S01]  /*1740*/  MOV R2, 0x0 ;  /* 0x0000000000027802 */ /* 0x000fe20000000f00 */
[----:B------:R-:W-:-:S03]  /*1750*/  IMAD.MOV.U32 R4, RZ, RZ, 0x28 ;  /* 0x00000028ff047424 */ /* 0x000fc600078e00ff */
[----:B------:R0:W1:Y:S02]  /*1760*/  LDC.64 R10, c[0x4][R2] ;  /* 0x01000000020a7b82 */ /* 0x0000640000000a00 */
[----:B-12---:R0:W-:Y:S02]  /*1770*/  ST.E.64 desc[UR36][R6.64+0x20], R8 ;  /* 0x0000200806007985 */ /* 0x0061e4000c101b24 */
[----:B------:R-:W-:-:S07]  /*1780*/  LEPC R20, `(.L_x_24) ;  /* 0x000000001014794e */ /* 0x000fce0000000000 */
[----:B0-----:R-:W-:Y:S05]  /*1790*/  CALL.ABS.NOINC R10 ;  /* 0x000000000a007343 */ /* 0x001fea0003c00000 */
.L_x_24:
        /* <DEDUP_REMOVED lines=14> */
[----:B0-----:R-:W3:Y:S02]  /*1880*/  LDG.E.64 R10, desc[UR36][R6.64+0x18] ;  /* 0x00001824060a7981 */ /* 0x001ee4000c1e1b00 */
[----:B---3--:R-:W-:-:S06]  /*1890*/  IMAD.WIDE.U32 R10, R18, 0x8, R10 ;  /* 0x00000008120a7825 */ /* 0x008fcc00078e000a */
[----:B------:R-:W3:Y:S01]  /*18a0*/  LD.E.64 R10, desc[UR36][R10.64+0x8] ;  /* 0x000008240a0a7980 */ /* 0x000ee2000c101b00 */
[----:B------:R-:W-:Y:S01]  /*18b0*/  IMAD.MOV.U32 R13, RZ, RZ, 0x3 ;  /* 0x00000003ff0d7424 */ /* 0x000fe200078e00ff */
[----:B------:R2:W0:Y:S01]  /*18c0*/  LDC.64 R14, c[0x4][R2] ;  /* 0x01000000020e7b82 */ /* 0x0004220000000a00 */
[----:B-1----:R-:W-:-:S04]  /*18d0*/  IMAD.WIDE R16, R25, 0x8, RZ ;  /* 0x0000000819107825 */ /* 0x002fc800078e02ff */
[----:B------:R-:W-:Y:S01]  /*18e0*/  IMAD.MOV.U32 R5, RZ, RZ, R17 ;  /* 0x000000ffff057224 */ /* 0x000fe200078e0011 */
[----:B------:R-:W-:Y:S01]  /*18f0*/  MOV R4, R16 ;  /* 0x0000001000047202 */ /* 0x000fe20000000f00 */
[----:B0--3--:R2:W-:Y:S06]  /*1900*/  ST.E desc[UR36][R10.64+0x10], R13 ;  /* 0x0000100d0a007985 */ /* 0x0095ec000c101924 */
[----:B------:R-:W-:-:S07]  /*1910*/  LEPC R20, `(.L_x_25) ;  /* 0x000000001014794e */ /* 0x000fce0000000000 */
[----:B--2---:R-:W-:Y:S05]  /*1920*/  CALL.ABS.NOINC R14 ;  /* 0x000000000e007343 */ /* 0x004fea0003c00000 */
.L_x_25:
        /* <DEDUP_REMOVED lines=12> */
.L_x_26:
        /* <DEDUP_REMOVED lines=24> */
.L_x_27:
[----:B------:R-:W0:Y:S02]  /*1b70*/  LDC.64 R8, c[0x4][0x8] ;  /* 0x01000200ff087b82 */ /* 0x000e240000000a00 */
[----:B0-----:R-:W2:Y:S02]  /*1b80*/  LDG.E.64 R6, desc[UR36][R8.64+0x18] ;  /* 0x0000182408067981 */ /* 0x001ea4000c1e1b00 */
[----:B--2---:R-:W-:-:S06]  /*1b90*/  IMAD.WIDE.U32 R6, R18, 0x8, R6 ;  /* 0x0000000812067825 */ /* 0x004fcc00078e0006 */
[----:B------:R-:W2:Y:S01]  /*1ba0*/  LD.E.64 R6, desc[UR36][R6.64+0x10] ;  /* 0x0000102406067980 */ /* 0x000ea2000c101b00 */
[----:B------:R-:W-:Y:S01]  /*1bb0*/  MOV R8, R4 ;  /* 0x0000000400087202 */ /* 0x000fe20000000f00 */
[----:B------:R-:W-:Y:S01]  /*1bc0*/  IMAD.MOV.U32 R9, RZ, RZ, R5 ;  /* 0x000000ffff097224 */ /* 0x000fe200078e0005 */
[----:B------:R0:W1:Y:S01]  /*1bd0*/  LDC.64 R10, c[0x4][R2] ;  /* 0x01000000020a7b82 */ /* 0x0000620000000a00 */
[----:B------:R-:W-:Y:S01]  /*1be0*/  HFMA2 R4, -RZ, RZ, 0, 2.384185791015625e-06 ;  /* 0x00000028ff047431 */ /* 0x000fe200000001ff */
[----:B------:R-:W-:Y:S02]  /*1bf0*/  MOV R5, RZ ;  /* 0x000000ff00057202 */ /* 0x000fe40000000f00 */
[----:B-12---:R0:W-:Y:S05]  /*1c00*/  ST.E.64 desc[UR36][R6.64+0x20], R8 ;  /* 0x0000200806007985 */ /* 0x0061ea000c101b24 */
[----:B------:R-:W-:-:S07]  /*1c10*/  LEPC R20, `(.L_x_28) ;  /* 0x000000001014794e */ /* 0x000fce0000000000 */
[----:B0-----:R-:W-:Y:S05]  /*1c20*/  CALL.ABS.NOINC R10 ;  /* 0x000000000a007343 */ /* 0x001fea0003c00000 */
.L_x_28:
        /* <DEDUP_REMOVED lines=14> */
[----:B0-----:R-:W2:Y:S02]  /*1d10*/  LDG.E.64 R10, desc[UR36][R6.64+0x18] ;  /* 0x00001824060a7981 */ /* 0x001ea4000c1e1b00 */
[----:B--2---:R-:W-:-:S06]  /*1d20*/  IMAD.WIDE.U32 R10, R18, 0x8, R10 ;  /* 0x00000008120a7825 */ /* 0x004fcc00078e000a */
[----:B------:R-:W2:Y:S01]  /*1d30*/  LD.E.64 R10, desc[UR36][R10.64+0x18] ;  /* 0x000018240a0a7980 */ /* 0x000ea2000c101b00 */
[----:B------:R-:W-:Y:S01]  /*1d40*/  IMAD.MOV.U32 R13, RZ, RZ, 0x3 ;  /* 0x00000003ff0d7424 */ /* 0x000fe200078e00ff */
[----:B------:R1:W0:Y:S01]  /*1d50*/  LDC.64 R14, c[0x4][R2] ;  /* 0x01000000020e7b82 */ /* 0x0002220000000a00 */
[----:B------:R-:W-:Y:S02]  /*1d60*/  MOV R4, R16 ;  /* 0x0000001000047202 */ /* 0x000fe40000000f00 */
[----:B------:R-:W-:Y:S01]  /*1d70*/  MOV R5, R17 ;  /* 0x0000001100057202 */ /* 0x000fe20000000f00 */
[----:B0-2---:R1:W-:Y:S06]  /*1d80*/  ST.E desc[UR36][R10.64+0x10], R13 ;  /* 0x0000100d0a007985 */ /* 0x0053ec000c101924 */
[----:B-1----:R-:W-:-:S07]  /*1d90*/  LEPC R20, `(.L_x_29) ;  /* 0x000000001014794e */ /* 0x002fce0000000000 */
[----:B------:R-:W-:Y:S05]  /*1da0*/  CALL.ABS.NOINC R14 ;  /* 0x000000000e007343 */ /* 0x000fea0003c00000 */
.L_x_29:
[----:B------:R-:W0:Y:S02]  /*1db0*/  LDC.64 R6, c[0x4][0x8] ;  /* 0x01000200ff067b82 */ /* 0x000e240000000a00 */
[----:B0-----:R-:W2:Y:S02]  /*1dc0*/  LDG.E.64 R2, desc[UR36][R6.64+0x18] ;  /* 0x0000182406027981 */ /* 0x001ea4000c1e1b00 */
[----:B--2---:R-:W-:-:S06]  /*1dd0*/  IMAD.WIDE.U32 R2, R18, 0x8, R2 ;  /* 0x0000000812027825 */ /* 0x004fcc00078e0002 */
[----:B------:R-:W2:Y:S01]  /*1de0*/  LD.E.64 R2, desc[UR36][R2.64+0x18] ;  /* 0x0000182402027980 */ /* 0x000ea2000c101b00 */
[----:B------:R-:W-:-:S03]  /*1df0*/  VIADD R18, R18, 0x4 ;  /* 0x0000000412127836 */ /* 0x000fc60000000000 */
[----:B--2---:R2:W-:Y:S04]  /*1e00*/  ST.E.64 desc[UR36][R2.64+0x20], R4 ;  /* 0x0000200402007985 */ /* 0x0045e8000c101b24 */
.L_x_21:
[----:B------:R-:W-:-:S13]  /*1e10*/  ISETP.NE.AND P0, PT, R19, RZ, PT ;  /* 0x000000ff1300720c */ /* 0x000fda0003f05270 */
[----:B------:R-:W-:Y:S05]  /*1e20*/  @!P0 BRA `(.L_x_2) ;  /* 0x0000000400c88947 */ /* 0x000fea0003800000 */
[----:B------:R-:W-:Y:S01]  /*1e30*/  ISETP.NE.AND P0, PT, R19, 0x1, PT ;  /* 0x000000011300780c */ /* 0x000fe20003f05270 */
[----:B------:R-:W-:-:S12]  /*1e40*/  IMAD.WIDE R16, R25, 0x8, RZ ;  /* 0x0000000819107825 */ /* 0x000fd800078e02ff */
[----:B------:R-:W-:Y:S05]  /*1e50*/  @!P0 BRA `(.L_x_30) ;  /* 0x0000000400208947 */ /* 0x000fea0003800000 */
[----:B012---:R-:W-:Y:S01]  /*1e60*/  MOV R2, 0x0 ;  /* 0x0000000000027802 */ /* 0x007fe20000000f00 */
[----:B------:R-:W-:Y:S01]  /*1e70*/  HFMA2 R4, -RZ, RZ, 0, 2.384185791015625e-06 ;  /* 0x00000028ff047431 */ /* 0x000fe200000001ff */
[----:B------:R-:W-:Y:S02]  /*1e80*/  MOV R5, RZ ;  /* 0x000000ff00057202 */ /* 0x000fe40000000f00 */
[----:B------:R0:W1:Y:S05]  /*1e90*/  LDC.64 R6, c[0x4][R2] ;  /* 0x0100000002067b82 */ /* 0x00006a0000000a00 */
[----:B------:R-:W-:-:S07]  /*1ea0*/  LEPC R20, `(.L_x_31) ;  /* 0x000000001014794e */ /* 0x000fce0000000000 */
[----:B01----:R-:W-:Y:S05]  /*1eb0*/  CALL.ABS.NOINC R6 ;  /* 0x0000000006007343 */ /* 0x003fea0003c00000 */
.L_x_31:
        /* <DEDUP_REMOVED lines=24> */
.L_x_32:
[----:B------:R-:W0:Y:S02]  /*2040*/  LDC.64 R8, c[0x4][0x8] ;  /* 0x01000200ff087b82 */ /* 0x000e240000000a00 */
[----:B0-----:R-:W2:Y:S02]  /*2050*/  LDG.E.64 R6, desc[UR36][R8.64+0x18] ;  /* 0x0000182408067981 */ /* 0x001ea4000c1e1b00 */
[----:B--2---:R-:W-:-:S06]  /*2060*/  IMAD.WIDE.U32 R6, R18, 0x8, R6 ;  /* 0x0000000812067825 */ /* 0x004fcc00078e0006 */
[----:B------:R-:W2:Y:S01]  /*2070*/  LD.E.64 R6, desc[UR36][R6.64] ;  /* 0x0000002406067980 */ /* 0x000ea2000c101b00 */
[----:B------:R-:W-:Y:S01]  /*2080*/  IMAD.MOV.U32 R8, RZ, RZ, R4 ;  /* 0x000000ffff087224 */ /* 0x000fe200078e0004 */
[----:B------:R-:W-:Y:S01]  /*2090*/  MOV R9, R5 ;  /* 0x0000000500097202 */ /* 0x000fe20000000f00 */
[----:B------:R0:W1:Y:S01]  /*20a0*/  LDC.64 R10, c[0x4][R2] ;  /* 0x01000000020a7b82 */ /* 0x0000620000000a00 */
[----:B------:R-:W-:Y:S02]  /*20b0*/  HFMA2 R4, -RZ, RZ, 0, 2.384185791015625e-06 ;  /* 0x00000028ff047431 */ /* 0x000fe400000001ff */
[----:B------:R-:W-:Y:S01]  /*20c0*/  IMAD.MOV.U32 R5, RZ, RZ, RZ ;  /* 0x000000ffff057224 */ /* 0x000fe200078e00ff */
[----:B-12---:R0:W-:Y:S06]  /*20d0*/  ST.E.64 desc[UR36][R6.64+0x20], R8 ;  /* 0x0000200806007985 */ /* 0x0061ec000c101b24 */
[----:B------:R-:W-:-:S07]  /*20e0*/  LEPC R20, `(.L_x_33) ;  /* 0x000000001014794e */ /* 0x000fce0000000000 */
[----:B0-----:R-:W-:Y:S05]  /*20f0*/  CALL.ABS.NOINC R10 ;  /* 0x000000000a007343 */ /* 0x001fea0003c00000 */
.L_x_33:
        /* <DEDUP_REMOVED lines=19> */
[----:B------:R-:W-:Y:S01]  /*2230*/  MOV R4, R16 ;  /* 0x0000001000047202 */ /* 0x000fe20000000f00 */
[----:B------:R-:W-:Y:S01]  /*2240*/  IMAD.MOV.U32 R5, RZ, RZ, R17 ;  /* 0x000000ffff057224 */ /* 0x000fe200078e0011 */
[----:B0-2---:R1:W-:Y:S06]  /*2250*/  ST.E desc[UR36][R10.64+0x10], R13 ;  /* 0x0000100d0a007985 */ /* 0x0053ec000c101924 */
[----:B-1----:R-:W-:-:S07]  /*2260*/  LEPC R20, `(.L_x_34) ;  /* 0x000000001014794e */ /* 0x002fce0000000000 */
[----:B------:R-:W-:Y:S05]  /*2270*/  CALL.ABS.NOINC R14 ;  /* 0x000000000e007343 */ /* 0x000fea0003c00000 */
.L_x_34:
[----:B------:R-:W0:Y:S02]  /*2280*/  LDC.64 R6, c[0x4][0x8] ;  /* 0x01000200ff067b82 */ /* 0x000e240000000a00 */
[----:B0-----:R-:W2:Y:S02]  /*2290*/  LDG.E.64 R2, desc[UR36][R6.64+0x18] ;  /* 0x0000182406027981 */ /* 0x001ea4000c1e1b00 */
[----:B--2---:R-:W-:-:S06]  /*22a0*/  IMAD.WIDE.U32 R2, R18, 0x8, R2 ;  /* 0x0000000812027825 */ /* 0x004fcc00078e0002 */
[----:B------:R-:W2:Y:S01]  /*22b0*/  LD.E.64 R2, desc[UR36][R2.64+0x8] ;  /* 0x0000082402027980 */ /* 0x000ea2000c101b00 */
[----:B------:R-:W-:-:S03]  /*22c0*/  IADD3 R18, PT, PT, R18, 0x2, RZ ;  /* 0x0000000212127810 */ /* 0x000fc60007ffe0ff */
[----:B--2---:R3:W-:Y:S04]  /*22d0*/  ST.E.64 desc[UR36][R2.64+0x20], R4 ;  /* 0x0000200402007985 */ /* 0x0047e8000c101b24 */
.L_x_30:
[----:B------:R-:W4:Y:S02]  /*22e0*/  LDCU UR4, c[0x0][0x39c] ;  /* 0x00007380ff0477ac */ /* 0x000f240008000800 */
[----:B----4-:R-:W-:-:S04]  /*22f0*/  ULOP3.LUT UR4, UR4, 0x1, URZ, 0xc0, !UPT ;  /* 0x0000000104047892 */ /* 0x010fc8000f8ec0ff */
[----:B------:R-:W-:-:S09]  /*2300*/  UISETP.NE.U32.AND UP0, UPT, UR4, 0x1, UPT ;  /* 0x000000010400788c */ /* 0x000fd2000bf05070 */
[----:B------:R-:W-:Y:S05]  /*2310*/  BRA.U UP0, `(.L_x_2) ;  /* 0x00000001008c7547 */ /* 0x000fea000b800000 */
[----:B0123--:R-:W-:Y:S01]  /*2320*/  MOV R2, 0x0 ;  /* 0x0000000000027802 */ /* 0x00ffe20000000f00 */
[----:B------:R-:W-:Y:S02]  /*2330*/  HFMA2 R4, -RZ, RZ, 0, 2.384185791015625e-06 ;  /* 0x00000028ff047431 */ /* 0x000fe400000001ff */
[----:B------:R-:W-:Y:S01]  /*2340*/  IMAD.MOV.U32 R5, RZ, RZ, RZ ;  /* 0x000000ffff057224 */ /* 0x000fe200078e00ff */
[----:B------:R0:W1:Y:S06]  /*2350*/  LDC.64 R6, c[0x4][R2] ;  /* 0x0100000002067b82 */ /* 0x00006c0000000a00 */
[----:B------:R-:W-:-:S07]  /*2360*/  LEPC R20, `(.L_x_35) ;  /* 0x000000001014794e */ /* 0x000fce0000000000 */
[----:B01----:R-:W-:Y:S05]  /*2370*/  CALL.ABS.NOINC R6 ;  /* 0x0000000006007343 */ /* 0x003fea0003c00000 */
.L_x_35:
        /* <DEDUP_REMOVED lines=24> */
.L_x_36:
[----:B------:R-:W0:Y:S02]  /*2500*/  LDC.64 R6, c[0x4][0x8] ;  /* 0x01000200ff067b82 */ /* 0x000e240000000a00 */
[----:B0-----:R-:W2:Y:S02]  /*2510*/  LDG.E.64 R2, desc[UR36][R6.64+0x18] ;  /* 0x0000182406027981 */ /* 0x001ea4000c1e1b00 */
[----:B--2---:R-:W-:-:S06]  /*2520*/  IMAD.WIDE.U32 R2, R18, 0x8, R2 ;  /* 0x0000000812027825 */ /* 0x004fcc00078e0002 */
[----:B------:R-:W2:Y:S04]  /*2530*/  LD.E.64 R2, desc[UR36][R2.64] ;  /* 0x0000002402027980 */ /* 0x000ea8000c101b00 */
[----:B--2---:R4:W-:Y:S02]  /*2540*/  ST.E.64 desc[UR36][R2.64+0x20], R4 ;  /* 0x0000200402007985 */ /* 0x0049e4000c101b24 */
.L_x_2:
[----:B------:R-:W5:Y:S01]  /*2550*/  LDC R0, c[0x0][0x39c] ;  /* 0x0000e700ff007b82 */ /* 0x000f620000000800 */
[----:B------:R-:W-:Y:S07]  /*2560*/  WARPSYNC.ALL ;  /* 0x0000000000007948 */ /* 0x000fee0003800000 */
[----:B------:R-:W-:Y:S01]  /*2570*/  BAR.SYNC.DEFER_BLOCKING 0x0 ;  /* 0x0000000000007b1d */ /* 0x000fe20000010000 */
[----:B-----5:R-:W-:-:S13]  /*2580*/  ISETP.GE.AND P0, PT, R0, 0x1, PT ;  /* 0x000000010000780c */ /* 0x020fda0003f06270 */
[----:B------:R-:W-:Y:S05]  /*2590*/  @!P0 BRA `(.L_x_37) ;  /* 0x0000000c00d08947 */ /* 0x000fea0003800000 */
[----:B------:R-:W5:Y:S01]  /*25a0*/  LDCU.64 UR6, c[0x0][0x380] ;  /* 0x00007000ff0677ac */ /* 0x000f620008000a00 */
[----:B------:R-:W-:Y:S01]  /*25b0*/  HFMA2 R22, -RZ, RZ, 0, 0 ;  /* 0x00000000ff167431 */ /* 0x000fe200000001ff */
[C---:B------:R-:W-:Y:S01]  /*25c0*/  LOP3.LUT R24, R25.reuse, 0xf, RZ, 0xc0, !PT ;  /* 0x0000000f19187812 */ /* 0x040fe200078ec0ff */
[C---:B------:R-:W-:Y:S01]  /*25d0*/  IMAD.WIDE R28, R25.reuse, 0x4, RZ ;  /* 0x00000004191c7825 */ /* 0x040fe200078e02ff */
[----:B------:R-:W0:Y:S01]  /*25e0*/  LDCU UR38, c[0x0][0x360] ;  /* 0x00006c00ff2677ac */ /* 0x000e220008000800 */
[----:B------:R-:W-:Y:S01]  /*25f0*/  LOP3.LUT R23, R25, 0x7, RZ, 0xc0, !PT ;  /* 0x0000000719177812 */ /* 0x000fe200078ec0ff */
[----:B------:R-:W0:Y:S01]  /*2600*/  LDCU UR4, c[0x0][0x364] ;  /* 0x00006c80ff0477ac */ /* 0x000e220008000800 */
[----:B-----5:R-:W-:-:S04]  /*2610*/  UIADD3 UR39, UP0, UPT, UR6, 0x20, URZ ;  /* 0x0000002006277890 */ /* 0x020fc8000ff1e0ff */
[----:B------:R-:W-:Y:S02]  /*2620*/  UIADD3.X UR40, UPT, UPT, URZ, UR7, URZ, UP0, !UPT ;  /* 0x00000007ff287290 */ /* 0x000fe400087fe4ff */
[----:B0-----:R-:W-:-:S12]  /*2630*/  UIMAD UR38, UR38, UR4, URZ ;  /* 0x00000004262672a4 */ /* 0x001fd8000f8e02ff */
.L_x_48:
[----:B------:R-:W-:Y:S01]  /*2640*/  ISETP.GE.AND P0, PT, R26, R25, PT ;  /* 0x000000191a00720c */ /* 0x000fe20003f06270 */
[----:B------:R-:W-:-:S12]  /*2650*/  BSSY.RECONVERGENT B6, `(.L_x_38) ;  /* 0x00000e4000067945 */ /* 0x000fd80003800200 */
[----:B012---:R-:W-:Y:S05]  /*2660*/  @P0 BRA `(.L_x_39) ;  /* 0x0000000c00880947 */ /* 0x007fea0003800000 */
[----:B-1234-:R-:W0:Y:S02]  /*2670*/  LDC.64 R4, c[0x4][0x8] ;  /* 0x01000200ff047b82 */ /* 0x01ee240000000a00 */
[----:B0-----:R-:W2:Y:S02]  /*2680*/  LDG.E.64 R2, desc[UR36][R4.64+0x18] ;  /* 0x0000182404027981 */ /* 0x001ea4000c1e1b00 */
[----:B--2---:R-:W-:-:S05]  /*2690*/  IMAD.WIDE.U32 R2, R22, 0x8, R2 ;  /* 0x0000000816027825 */ /* 0x004fca00078e0002 */
[----:B------:R0:W5:Y:S01]  /*26a0*/  LD.E.64 R18, desc[UR36][R2.64] ;  /* 0x0000002402127980 */ /* 0x000162000c101b00 */
[----:B------:R-:W-:-:S07]  /*26b0*/  MOV R27, R26 ;  /* 0x0000001a001b7202 */ /* 0x000fce0000000f00 */
.L_x_47:
[----:B0-----:R-:W-:Y:S01]  /*26c0*/  MOV R2, 0x0 ;  /* 0x0000000000027802 */ /* 0x001fe20000000f00 */
[----:B-123--:R-:W-:Y:S01]  /*26d0*/  HFMA2 R5, -RZ, RZ, 0, 0 ;  /* 0x00000000ff057431 */ /* 0x00efe200000001ff */
[----:B------:R-:W-:Y:S01]  /*26e0*/  ISETP.GE.AND P0, PT, R25, 0x1, PT ;  /* 0x000000011900780c */ /* 0x000fe20003f06270 */
[----:B------:R-:W-:Y:S01]  /*26f0*/  IMAD.MOV.U32 R4, RZ, RZ, 0x10 ;  /* 0x00000010ff047424 */ /* 0x000fe200078e00ff */
[----:B------:R0:W1:Y:S02]  /*2700*/  LDC.64 R6, c[0x4][R2] ;  /* 0x0100000002067b82 */ /* 0x0000640000000a00 */
[----:B------:R-:W-:-:S09]  /*2710*/  P2R R0, PR, RZ, 0x1 ;  /* 0x00000001ff007803 */ /* 0x000fd20000000000 */
[----:B------:R-:W-:-:S07]  /*2720*/  LEPC R20, `(.L_x_40) ;  /* 0x000000001014794e */ /* 0x000fce0000000000 */
[----:B01---5:R-:W-:Y:S05]  /*2730*/  CALL.ABS.NOINC R6 ;  /* 0x0000000006007343 */ /* 0x023fea0003c00000 */
.L_x_40:
[----:B------:R-:W2:Y:S01]  /*2740*/  LD.E.64 R6, desc[UR36][R18.64+0x20] ;  /* 0x0000202412067980 */ /* 0x000ea2000c101b00 */
[----:B------:R-:W-:Y:S01]  /*2750*/  MOV R8, R4 ;  /* 0x0000000400087202 */ /* 0x000fe20000000f00 */
[----:B------:R-:W-:Y:S02]  /*2760*/  IMAD.MOV.U32 R9, RZ, RZ, R5 ;  /* 0x000000ffff097224 */ /* 0x000fe400078e0005 */
[----:B------:R-:W0:Y:S01]  /*2770*/  LDC.64 R4, c[0x0][0x390] ;  /* 0x0000e400ff047b82 */ /* 0x000e220000000a00 */
[----:B--2---:R-:W-:-:S05]  /*2780*/  IMAD.WIDE R6, R27, 0x8, R6 ;  /* 0x000000081b067825 */ /* 0x004fca00078e0206 */
[----:B------:R1:W-:Y:S04]  /*2790*/  ST.E.64 desc[UR36][R6.64], R8 ;  /* 0x0000000806007985 */ /* 0x0003e8000c101b24 */
[----:B------:R-:W2:Y:S02]  /*27a0*/  LD.E.64 R16, desc[UR36][R18.64+0x20] ;  /* 0x0000202412107980 */ /* 0x000ea4000c101b00 */
[----:B--2---:R-:W-:-:S06]  /*27b0*/  IMAD.WIDE R16, R27, 0x8, R16 ;  /* 0x000000081b107825 */ /* 0x004fcc00078e0210 */
[----:B------:R-:W2:Y:S01]  /*27c0*/  LD.E.64 R16, desc[UR36][R16.64] ;  /* 0x0000002410107980 */ /* 0x000ea2000c101b00 */
[----:B0-----:R-:W-:Y:S01]  /*27d0*/  MOV R10, R5 ;  /* 0x00000005000a7202 */ /* 0x001fe20000000f00 */
[----:B------:R-:W0:Y:S01]  /*27e0*/  LDC.64 R2, c[0x4][R2] ;  /* 0x0100000002027b82 */ /* 0x000e220000000a00 */
[----:B------:R-:W-:Y:S01]  /*27f0*/  MOV R11, R4 ;  /* 0x00000004000b7202 */ /* 0x000fe20000000f00 */
[----:B------:R-:W-:Y:S01]  /*2800*/  IMAD.MOV.U32 R4, RZ, RZ, R28 ;  /* 0x000000ffff047224 */ /* 0x000fe200078e001c */
[----:B------:R-:W-:-:S03]  /*2810*/  MOV R5, R29 ;  /* 0x0000001d00057202 */ /* 0x000fc60000000f00 */
[----:B0-2---:R1:W-:Y:S04]  /*2820*/  ST.E.64 desc[UR36][R16.64], R10 ;  /* 0x0000000a10007985 */ /* 0x0053e8000c101b24 */
[----:B------:R-:W-:-:S07]  /*2830*/  LEPC R20, `(.L_x_41) ;  /* 0x000000001014794e */ /* 0x000fce0000000000 */
[----:B-1----:R-:W-:Y:S05]  /*2840*/  CALL.ABS.NOINC R2 ;  /* 0x0000000002007343 */ /* 0x002fea0003c00000 */
.L_x_41:
[----:B------:R0:W-:Y:S01]  /*2850*/  ST.E.64 desc[UR36][R16.64+0x8], R4 ;  /* 0x0000080410007985 */ /* 0x0001e2000c101b24 */
[----:B------:R-:W-:-:S13]  /*2860*/  ISETP.GE.AND P6, PT, R25, 0x1, PT ;  /* 0x000000011900780c */ /* 0x000fda0003fc6270 */
[----:B0-----:R-:W-:Y:S05]  /*2870*/  @!P6 BRA `(.L_x_42) ;  /* 0x0000000800f8e947 */ /* 0x001fea0003800000 */
[----:B------:R-:W-:Y:S01]  /*2880*/  ISETP.GE.U32.AND P0, PT, R25, 0x10, PT ;  /* 0x000000101900780c */ /* 0x000fe20003f06070 */
[----:B------:R-:W-:-:S12]  /*2890*/  HFMA2 R0, -RZ, RZ, 0, 0 ;  /* 0x00000000ff007431 */ /* 0x000fd800000001ff */
[----:B------:R-:W-:Y:S05]  /*28a0*/  @!P0 BRA `(.L_x_43) ;  /* 0x0000000400848947 */ /* 0x000fea0003800000 */
[-C--:B------:R-:W-:Y:S01]  /*28b0*/  IMAD R2, R22, R25.reuse, R27 ;  /* 0x0000001916027224 */ /* 0x080fe200078e021b */
[----:B------:R-:W-:Y:S01]  /*28c0*/  LOP3.LUT R0, R25, 0x7ffffff0, RZ, 0xc0, !PT ;  /* 0x7ffffff019007812 */ /* 0x000fe200078ec0ff */
[----:B------:R-:W-:Y:S01]  /*28d0*/  BSSY.RECONVERGENT B0, `(.L_x_43) ;  /* 0x000005e000007945 */ /* 0x000fe20003800200 */
[----:B------:R-:W-:Y:S01]  /*28e0*/  IMAD.MOV.U32 R3, RZ, RZ, RZ ;  /* 0x000000ffff037224 */ /* 0x000fe200078e00ff */
[----:B------:R-:W-:Y:S01]  /*28f0*/  MOV R8, RZ ;  /* 0x000000ff00087202 */ /* 0x000fe20000000f00 */
[----:B------:R-:W-:Y:S01]  /*2900*/  IMAD R2, R2, R25, RZ ;  /* 0x0000001902027224 */ /* 0x000fe200078e02ff */
[----:B------:R-:W-:-:S07]  /*2910*/  IADD3 R9, PT, PT, -R0, RZ, RZ ;  /* 0x000000ff00097210 */ /* 0x000fce0007ffe1ff */
.L_x_44:
[----:B------:R-:W-:Y:S01]  /*2920*/  MOV R5, UR40 ;  /* 0x0000002800057c02 */ /* 0x000fe20008000f00 */
[----:B------:R-:W-:Y:S01]  /*2930*/  IMAD.U32 R4, RZ, RZ, UR39 ;  /* 0x00000027ff047e24 */ /* 0x000fe2000f8e00ff */
[----:B------:R-:W2:Y:S03]  /*2940*/  LD.E.64 R6, desc[UR36][R16.64+0x8] ;  /* 0x0000082410067980 */ /* 0x000ea6000c101b00 */
[----:B------:R-:W-:-:S05]  /*2950*/  IMAD.WIDE R4, R2, 0x4, R4 ;  /* 0x0000000402047825 */ /* 0x000fca00078e0204 */
[----:B------:R-:W3:Y:S01]  /*2960*/  LDG.E R11, desc[UR36][R4.64+-0x20] ;  /* 0xffffe024040b7981 */ /* 0x000ee2000c1e1900 */
[----:B--2---:R-:W-:-:S04]  /*2970*/  IADD3 R6, P0, PT, R6, R3, RZ ;  /* 0x0000000306067210 */ /* 0x004fc80007f1e0ff */
[----:B------:R-:W-:-:S05]  /*2980*/  IADD3.X R7, PT, PT, R7, R8, RZ, P0, !PT ;  /* 0x0000000807077210 */ /* 0x000fca00007fe4ff */
[----:B---3--:R0:W-:Y:S04]  /*2990*/  ST.E desc[UR36][R6.64], R11 ;  /* 0x0000000b06007985 */ /* 0x0081e8000c101924 */
[----:B------:R-:W2:Y:S04]  /*29a0*/  LDG.E R13, desc[UR36][R4.64+-0x1c] ;  /* 0xffffe424040d7981 */ /* 0x000ea8000c1e1900 */
[----:B0-----:R-:W3:Y:S02]  /*29b0*/  LD.E.64 R6, desc[UR36][R16.64+0x8] ;  /* 0x0000082410067980 */ /* 0x001ee4000c101b00 */
[----:B---3--:R-:W-:-:S05]  /*29c0*/  IADD3 R6, P0, PT, R6, R3, RZ ;  /* 0x0000000306067210 */ /* 0x008fca0007f1e0ff */
[----:B------:R-:W-:-:S05]  /*29d0*/  IMAD.X R7, R7, 0x1, R8, P0 ;  /* 0x0000000107077824 */ /* 0x000fca00000e0608 */
[----:B--2---:R0:W-:Y:S04]  /*29e0*/  ST.E desc[UR36][R6.64+0x4], R13 ;  /* 0x0000040d06007985 */ /* 0x0041e8000c101924 */
[----:B------:R-:W2:Y:S04]  /*29f0*/  LDG.E R15, desc[UR36][R4.64+-0x18] ;  /* 0xffffe824040f7981 */ /* 0x000ea8000c1e1900 */
[----:B0-----:R-:W3:Y:S02]  /*2a00*/  LD.E.64 R6, desc[UR36][R16.64+0x8] ;  /* 0x0000082410067980 */ /* 0x001ee4000c101b00 */
[----:B---3--:R-:W-:-:S04]  /*2a10*/  IADD3 R6, P0, PT, R6, R3, RZ ;  /* 0x0000000306067210 */ /* 0x008fc80007f1e0ff */
[----:B------:R-:W-:-:S05]  /*2a20*/  IADD3.X R7, PT, PT, R7, R8, RZ, P0, !PT ;  /* 0x0000000807077210 */ /* 0x000fca00007fe4ff */
        /* <DEDUP_REMOVED lines=62> */
[----:B0-----:R-:W3:Y:S01]  /*2e10*/  LD.E.64 R6, desc[UR36][R16.64+0x8] ;  /* 0x0000082410067980 */ /* 0x001ee2000c101b00 */
[----:B------:R-:W-:Y:S01]  /*2e20*/  VIADD R9, R9, 0x10 ;  /* 0x0000001009097836 */ /* 0x000fe20000000000 */
[----:B------:R-:W-:-:S02]  /*2e30*/  IADD3 R2, PT, PT, R2, 0x10, RZ ;  /* 0x0000001002027810 */ /* 0x000fc40007ffe0ff */
[----:B---3--:R-:W-:-:S04]  /*2e40*/  IADD3 R10, P0, PT, R6, R3, RZ ;  /* 0x00000003060a7210 */ /* 0x008fc80007f1e0ff */
[----:B------:R-:W-:-:S05]  /*2e50*/  IADD3.X R11, PT, PT, R7, R8, RZ, P0, !PT ;  /* 0x00000008070b7210 */ /* 0x000fca00007fe4ff */
[----:B--2---:R0:W-:Y:S01]  /*2e60*/  ST.E desc[UR36][R10.64+0x3c], R21 ;  /* 0x00003c150a007985 */ /* 0x0041e2000c101924 */
[----:B------:R-:W-:Y:S02]  /*2e70*/  ISETP.NE.AND P0, PT, R9, RZ, PT ;  /* 0x000000ff0900720c */ /* 0x000fe40003f05270 */
[----:B------:R-:W-:-:S04]  /*2e80*/  IADD3 R3, P1, PT, R3, 0x40, RZ ;  /* 0x0000004003037810 */ /* 0x000fc80007f3e0ff */
[----:B------:R-:W-:-:S07]  /*2e90*/  IADD3.X R8, PT, PT, RZ, R8, RZ, P1, !PT ;  /* 0x00000008ff087210 */ /* 0x000fce0000ffe4ff */
[----:B0-----:R-:W-:Y:S05]  /*2ea0*/  @P0 BRA `(.L_x_44) ;  /* 0xfffffff8009c0947 */ /* 0x001fea000383ffff */
[----:B------:R-:W-:Y:S05]  /*2eb0*/  BSYNC.RECONVERGENT B0 ;  /* 0x0000000000007941 */ /* 0x000fea0003800200 */
.L_x_43:
[----:B------:R-:W-:-:S13]  /*2ec0*/  ISETP.NE.AND P0, PT, R24, RZ, PT ;  /* 0x000000ff1800720c */ /* 0x000fda0003f05270 */
[----:B------:R-:W-:Y:S05]  /*2ed0*/  @!P0 BRA `(.L_x_42) ;  /* 0x0000000400608947 */ /* 0x000fea0003800000 */
[----:B------:R-:W-:Y:S01]  /*2ee0*/  VIADD R2, R24, 0xffffffff ;  /* 0xffffffff18027836 */ /* 0x000fe20000000000 */
[----:B------:R-:W-:-:S04]  /*2ef0*/  ISETP.NE.AND P1, PT, R23, RZ, PT ;  /* 0x000000ff1700720c */ /* 0x000fc80003f25270 */
[----:B------:R-:W-:-:S13]  /*2f00*/  ISETP.GE.U32.AND P0, PT, R2, 0x7, PT ;  /* 0x000000070200780c */ /* 0x000fda0003f06070 */
[----:B------:R-:W-:Y:S05]  /*2f10*/  @!P0 BRA `(.L_x_45) ;  /* 0x0000000000948947 */ /* 0x000fea0003800000 */
[----:B------:R-:W0:Y:S01]  /*2f20*/  LDC.64 R2, c[0x0][0x380] ;  /* 0x0000e000ff027b82 */ /* 0x000e220000000a00 */
[-C--:B------:R-:W-:Y:S01]  /*2f30*/  IMAD R7, R22, R25.reuse, R27 ;  /* 0x0000001916077224 */ /* 0x080fe200078e021b */
[----:B------:R-:W2:Y:S03]  /*2f40*/  LD.E.64 R4, desc[UR36][R16.64+0x8] ;  /* 0x0000082410047980 */ /* 0x000ea6000c101b00 */
[----:B------:R-:W-:-:S04]  /*2f50*/  IMAD R7, R7, R25, R0 ;  /* 0x0000001907077224 */ /* 0x000fc800078e0200 */
[----:B0-----:R-:W-:-:S05]  /*2f60*/  IMAD.WIDE R2, R7, 0x4, R2 ;  /* 0x0000000407027825 */ /* 0x001fca00078e0202 */
[----:B------:R-:W3:Y:S01]  /*2f70*/  LDG.E R13, desc[UR36][R2.64] ;  /* 0x00000024020d7981 */ /* 0x000ee2000c1e1900 */
[----:B--2---:R-:W-:-:S05]  /*2f80*/  IMAD.WIDE.U32 R4, R0, 0x4, R4 ;  /* 0x0000000400047825 */ /* 0x004fca00078e0004 */
[----:B---3--:R0:W-:Y:S04]  /*2f90*/  ST.E desc[UR36][R4.64], R13 ;  /* 0x0000000d04007985 */ /* 0x0081e8000c101924 */
[----:B------:R-:W2:Y:S04]  /*2fa0*/  LD.E.64 R6, desc[UR36][R16.64+0x8] ;  /* 0x0000082410067980 */ /* 0x000ea8000c101b00 */
[----:B------:R-:W3:Y:S01]  /*2fb0*/  LDG.E R15, desc[UR36][R2.64+0x4] ;  /* 0x00000424020f7981 */ /* 0x000ee2000c1e1900 */
[----:B--2---:R-:W-:-:S05]  /*2fc0*/  IMAD.WIDE.U32 R6, R0, 0x4, R6 ;  /* 0x0000000400067825 */ /* 0x004fca00078e0006 */
[----:B---3--:R1:W-:Y:S04]  /*2fd0*/  ST.E desc[UR36][R6.64+0x4], R15 ;  /* 0x0000040f06007985 */ /* 0x0083e8000c101924 */
[----:B------:R-:W2:Y:S04]  /*2fe0*/  LD.E.64 R8, desc[UR36][R16.64+0x8] ;  /* 0x0000082410087980 */ /* 0x000ea8000c101b00 */
[----:B------:R-:W3:Y:S01]  /*2ff0*/  LDG.E R21, desc[UR36][R2.64+0x8] ;  /* 0x0000082402157981 */ /* 0x000ee2000c1e1900 */
[----:B--2---:R-:W-:-:S05]  /*3000*/  IMAD.WIDE.U32 R8, R0, 0x4, R8 ;  /* 0x0000000400087825 */ /* 0x004fca00078e0008 */
[----:B---3--:R2:W-:Y:S04]  /*3010*/  ST.E desc[UR36][R8.64+0x8], R21 ;  /* 0x0000081508007985 */ /* 0x0085e8000c101924 */
[----:B------:R-:W3:Y:S04]  /*3020*/  LD.E.64 R10, desc[UR36][R16.64+0x8] ;  /* 0x00000824100a7980 */ /* 0x000ee8000c101b00 */
[----:B------:R-:W4:Y:S01]  /*3030*/  LDG.E R12, desc[UR36][R2.64+0xc] ;  /* 0x00000c24020c7981 */ /* 0x000f22000c1e1900 */
[----:B---3--:R-:W-:-:S05]  /*3040*/  IMAD.WIDE.U32 R10, R0, 0x4, R10 ;  /* 0x00000004000a7825 */ /* 0x008fca00078e000a */
[----:B----4-:R3:W-:Y:S04]  /*3050*/  ST.E desc[UR36][R10.64+0xc], R12 ;  /* 0x00000c0c0a007985 */ /* 0x0107e8000c101924 */
[----:B0-----:R-:W4:Y:S04]  /*3060*/  LD.E.64 R4, desc[UR36][R16.64+0x8] ;  /* 0x0000082410047980 */ /* 0x001f28000c101b00 */
[----:B------:R-:W5:Y:S01]  /*3070*/  LDG.E R13, desc[UR36][R2.64+0x10] ;  /* 0x00001024020d7981 */ /* 0x000f62000c1e1900 */
[----:B----4-:R-:W-:-:S05]  /*3080*/  IMAD.WIDE.U32 R4, R0, 0x4, R4 ;  /* 0x0000000400047825 */ /* 0x010fca00078e0004 */
[----:B-----5:R0:W-:Y:S04]  /*3090*/  ST.E desc[UR36][R4.64+0x10], R13 ;  /* 0x0000100d04007985 */ /* 0x0201e8000c101924 */
[----:B-1----:R-:W4:Y:S04]  /*30a0*/  LD.E.64 R6, desc[UR36][R16.64+0x8] ;  /* 0x0000082410067980 */ /* 0x002f28000c101b00 */
[----:B------:R-:W5:Y:S01]  /*30b0*/  LDG.E R15, desc[UR36][R2.64+0x14] ;  /* 0x00001424020f7981 */ /* 0x000f62000c1e1900 */
[----:B----4-:R-:W-:-:S05]  /*30c0*/  IMAD.WIDE.U32 R6, R0, 0x4, R6 ;  /* 0x0000000400067825 */ /* 0x010fca00078e0006 */
[----:B-----5:R0:W-:Y:S04]  /*30d0*/  ST.E desc[UR36][R6.64+0x14], R15 ;  /* 0x0000140f06007985 */ /* 0x0201e8000c101924 */
[----:B--2---:R-:W2:Y:S04]  /*30e0*/  LD.E.64 R8, desc[UR36][R16.64+0x8] ;  /* 0x0000082410087980 */ /* 0x004ea8000c101b00 */
[----:B------:R-:W4:Y:S01]  /*30f0*/  LDG.E R21, desc[UR36][R2.64+0x18] ;  /* 0x0000182402157981 */ /* 0x000f22000c1e1900 */
[----:B--2---:R-:W-:-:S05]  /*3100*/  IMAD.WIDE.U32 R8, R0, 0x4, R8 ;  /* 0x0000000400087825 */ /* 0x004fca00078e0008 */
[----:B----4-:R0:W-:Y:S04]  /*3110*/  ST.E desc[UR36][R8.64+0x18], R21 ;  /* 0x0000181508007985 */ /* 0x0101e8000c101924 */
[----:B---3--:R-:W2:Y:S04]  /*3120*/  LD.E.64 R10, desc[UR36][R16.64+0x8] ;  /* 0x00000824100a7980 */ /* 0x008ea8000c101b00 */
[----:B------:R-:W3:Y:S01]  /*3130*/  LDG.E R12, desc[UR36][R2.64+0x1c] ;  /* 0x00001c24020c7981 */ /* 0x000ee2000c1e1900 */
[----:B--2---:R-:W-:-:S05]  /*3140*/  IMAD.WIDE.U32 R10, R0, 0x4, R10 ;  /* 0x00000004000a7825 */ /* 0x004fca00078e000a */
[----:B---3--:R0:W-:Y:S01]  /*3150*/  ST.E desc[UR36][R10.64+0x1c], R12 ;  /* 0x00001c0c0a007985 */ /* 0x0081e2000c101924 */
[----:B------:R-:W-:-:S07]  /*3160*/  IADD3 R0, PT, PT, R0, 0x8, RZ ;  /* 0x0000000800007810 */ /* 0x000fce0007ffe0ff */
.L_x_45:
[----:B------:R-:W-:Y:S05]  /*3170*/  @!P1 BRA `(.L_x_42) ;  /* 0x0000000000b89947 */ /* 0x000fea0003800000 */
[----:B------:R-:W-:Y:S02]  /*3180*/  IADD3 R2, PT, PT, R23, -0x1, RZ ;  /* 0xffffffff17027810 */ /* 0x000fe40007ffe0ff */
[----:B0-----:R-:W-:Y:S02]  /*3190*/  LOP3.LUT P1, R6, R25, 0x3, RZ, 0xc0, !PT ;  /* 0x0000000319067812 */ /* 0x001fe4000782c0ff */
[----:B------:R-:W-:-:S13]  /*31a0*/  ISETP.GE.U32.AND P0, PT, R2, 0x3, PT ;  /* 0x000000030200780c */ /* 0x000fda0003f06070 */
[----:B------:R-:W-:Y:S05]  /*31b0*/  @!P0 BRA `(.L_x_46) ;  /* 0x0000000000548947 */ /* 0x000fea0003800000 */
[----:B------:R-:W0:Y:S01]  /*31c0*/  LDC.64 R2, c[0x0][0x380] ;  /* 0x0000e000ff027b82 */ /* 0x000e220000000a00 */
[----:B------:R-:W-:-:S04]  /*31d0*/  IMAD R4, R22, R25, R27 ;  /* 0x0000001916047224 */ /* 0x000fc800078e021b */
[----:B------:R-:W-:Y:S02]  /*31e0*/  IMAD R7, R4, R25, R0 ;  /* 0x0000001904077224 */ /* 0x000fe400078e0200 */
[----:B------:R-:W2:Y:S02]  /*31f0*/  LD.E.64 R4, desc[UR36][R16.64+0x8] ;  /* 0x0000082410047980 */ /* 0x000ea4000c101b00 */
        /* <DEDUP_REMOVED lines=14> */
[----:B--2---:R-:W-:-:S04]  /*32e0*/  IMAD.WIDE.U32 R12, R0, 0x4, R12 ;  /* 0x00000004000c7825 */ /* 0x004fc800078e000c */
[----:B------:R-:W-:Y:S01]  /*32f0*/  VIADD R0, R0, 0x4 ;  /* 0x0000000400007836 */ /* 0x000fe20000000000 */
[----:B---3--:R0:W-:Y:S06]  /*3300*/  ST.E desc[UR36][R12.64+0xc], R14 ;  /* 0x00000c0e0c007985 */ /* 0x0081ec000c101924 */
.L_x_46:
[----:B------:R-:W-:Y:S05]  /*3310*/  @!P1 BRA `(.L_x_42) ;  /* 0x0000000000509947 */ /* 0x000fea0003800000 */
[----:B------:R-:W1:Y:S01]  /*3320*/  LDC.64 R2, c[0x0][0x380] ;  /* 0x0000e000ff027b82 */ /* 0x000e620000000a00 */
[-C--:B0-----:R-:W-:Y:S01]  /*3330*/  IMAD R7, R22, R25.reuse, R27 ;  /* 0x0000001916077224 */ /* 0x081fe200078e021b */
[----:B------:R-:W2:Y:S03]  /*3340*/  LD.E.64 R4, desc[UR36][R16.64+0x8] ;  /* 0x0000082410047980 */ /* 0x000ea6000c101b00 */
[----:B------:R-:W-:-:S04]  /*3350*/  IMAD R7, R7, R25, R0 ;  /* 0x0000001907077224 */ /* 0x000fc800078e0200 */
[----:B-1----:R-:W-:-:S05]  /*3360*/  IMAD.WIDE R2, R7, 0x4, R2 ;  /* 0x0000000407027825 */ /* 0x002fca00078e0202 */
[----:B------:R-:W3:Y:S01]  /*3370*/  LDG.E R7, desc[UR36][R2.64] ;  /* 0x0000002402077981 */ /* 0x000ee2000c1e1900 */
[----:B------:R-:W-:Y:S01]  /*3380*/  ISETP.NE.AND P0, PT, R6, 0x1, PT ;  /* 0x000000010600780c */ /* 0x000fe20003f05270 */
[----:B--2---:R-:W-:-:S05]  /*3390*/  IMAD.WIDE.U32 R4, R0, 0x4, R4 ;  /* 0x0000000400047825 */ /* 0x004fca00078e0004 */
[----:B---3--:R1:W-:Y:S07]  /*33a0*/  ST.E desc[UR36][R4.64], R7 ;  /* 0x0000000704007985 */ /* 0x0083ee000c101924 */
[----:B------:R-:W-:Y:S05]  /*33b0*/  @!P0 BRA `(.L_x_42) ;  /* 0x0000000000288947 */ /* 0x000fea0003800000 */
[----:B-1----:R-:W2:Y:S04]  /*33c0*/  LD.E.64 R4, desc[UR36][R16.64+0x8] ;  /* 0x0000082410047980 */ /* 0x002ea8000c101b00 */
[----:B------:R-:W3:Y:S01]  /*33d0*/  LDG.E R7, desc[UR36][R2.64+0x4] ;  /* 0x0000042402077981 */ /* 0x000ee2000c1e1900 */
[----:B------:R-:W-:Y:S01]  /*33e0*/  ISETP.NE.AND P0, PT, R6, 0x2, PT ;  /* 0x000000020600780c */ /* 0x000fe20003f05270 */
[----:B--2---:R-:W-:-:S05]  /*33f0*/  IMAD.WIDE.U32 R4, R0, 0x4, R4 ;  /* 0x0000000400047825 */ /* 0x004fca00078e0004 */
[----:B---3--:R2:W-:Y:S07]  /*3400*/  ST.E desc[UR36][R4.64+0x4], R7 ;  /* 0x0000040704007985 */ /* 0x0085ee000c101924 */
[----:B------:R-:W-:Y:S05]  /*3410*/  @!P0 BRA `(.L_x_42) ;  /* 0x0000000000108947 */ /* 0x000fea0003800000 */
[----:B------:R-:W2:Y:S04]  /*3420*/  LD.E.64 R16, desc[UR36][R16.64+0x8] ;  /* 0x0000082410107980 */ /* 0x000ea8000c101b00 */
[----:B------:R-:W3:Y:S01]  /*3430*/  LDG.E R3, desc[UR36][R2.64+0x8] ;  /* 0x0000082402037981 */ /* 0x000ee2000c1e1900 */
[----:B--2---:R-:W-:-:S05]  /*3440*/  IMAD.WIDE.U32 R4, R0, 0x4, R16 ;  /* 0x0000000400047825 */ /* 0x004fca00078e0010 */
[----:B---3--:R3:W-:Y:S02]  /*3450*/  ST.E desc[UR36][R4.64+0x8], R3 ;  /* 0x0000080304007985 */ /* 0x0087e4000c101924 */
.L_x_42:
[----:B------:R-:W-:-:S04]  /*3460*/  IADD3 R27, PT, PT, R27, UR38, RZ ;  /* 0x000000261b1b7c10 */ /* 0x000fc8000fffe0ff */
[----:B------:R-:W-:-:S13]  /*3470*/  ISETP.GE.AND P0, PT, R27, R25, PT ;  /* 0x000000191b00720c */ /* 0x000fda0003f06270 */
[----:B------:R-:W-:Y:S05]  /*3480*/  @!P0 BRA `(.L_x_47) ;  /* 0xfffffff0008c8947 */ /* 0x000fea000383ffff */
.L_x_39:
[----:B------:R-:W-:Y:S05]  /*3490*/  BSYNC.RECONVERGENT B6 ;  /* 0x0000000000067941 */ /* 0x000fea0003800200 */
.L_x_38:
[----:B------:R-:W5:Y:S01]  /*34a0*/  LDCU UR4, c[0x0][0x39c] ;  /* 0x00007380ff0477ac */ /* 0x000f620008000800 */
[----:B------:R-:W-:-:S04]  /*34b0*/  IADD3 R22, PT, PT, R22, 0x1, RZ ;  /* 0x0000000116167810 */ /* 0x000fc80007ffe0ff */
[----:B-----5:R-:W-:-:S13]  /*34c0*/  ISETP.NE.AND P0, PT, R22, UR4, PT ;  /* 0x0000000416007c0c */ /* 0x020fda000bf05270 */
[----:B------:R-:W-:Y:S05]  /*34d0*/  @P0 BRA `(.L_x_48) ;  /* 0xfffffff000580947 */ /* 0x000fea000383ffff */
.L_x_37:
[----:B------:R-:W-:Y:S05]  /*34e0*/  WARPSYNC.ALL ;  /* 0x0000000000007948 */ /* 0x000fea0003800000 */
[----:B------:R-:W-:Y:S06]  /*34f0*/  BAR.SYNC.DEFER_BLOCKING 0x0 ;  /* 0x0000000000007b1d */ /* 0x000fec0000010000 */
[----:B------:R-:W-:Y:S05]  /*3500*/  EXIT ;  /* 0x000000000000794d */ /* 0x000fea0003800000 */
.L_x_49:
[----:B------:R-:W-:-:S00]  /*3510*/  BRA `(.L_x_49) ;  /* 0xfffffffc00fc7947 */ /* 0x000fc0000383ffff */
[----:B------:R-:W-:-:S00]  /*3520*/  NOP ;  /* 0x0000000000007918 */ /* 0x000fc00000000000 */
        /* <DEDUP_REMOVED lines=13> */
.L_x_50:


//--------------------- .nv.shared.reserved.0     --------------------------
	.section	.nv.shared.reserved.0,"aw",@nobits
	.weak		__nv_reservedSMEM_offset_0_alias
	.size		__nv_reservedSMEM_offset_0_alias, 0, 64
	.other		__nv_reservedSMEM_offset_0_alias,@"STO_CUDA_RESERVED_SHARED STV_DEFAULT"
__nv_reservedSMEM_offset_0_alias:
	.zero		0
	.zero		64


//--------------------- .nv.global                --------------------------
	.section	.nv.global,"aw",@nobits
	.align	8
.nv.global:
	.type		wt,@object
	.size		wt,(.L_0 - wt)
wt:
	.zero		40
.L_0:


//--------------------- .nv.constant0.NeuralNetwork1 --------------------------
	.section	.nv.constant0.NeuralNetwork1,"a",@progbits
	.sectionflags	@""
	.align	4
.nv.constant0.NeuralNetwork1:
	.zero		944


//--------------------- SYMBOLS --------------------------

	.type		.nv.reservedSmem.offset0,@object
	.size		.nv.reservedSmem.offset0,0x4
	.type		malloc,@function
